//
// Generated by NVIDIA NVVM Compiler
//
// Compiler Build ID: CL-36424714
// Cuda compilation tools, release 13.0, V13.0.88
// Based on NVVM 20.0.0
//

.version 9.0
.target sm_100
.address_size 64

	// .globl	_Z10max_reducePjS_i
.extern .shared .align 16 .b8 shared[];

.visible .entry _Z10max_reducePjS_i(
	.param .u64 .ptr .align 1 _Z10max_reducePjS_i_param_0,
	.param .u64 .ptr .align 1 _Z10max_reducePjS_i_param_1,
	.param .u32 _Z10max_reducePjS_i_param_2
)
{
	.reg .pred 	%p<6>;
	.reg .b32 	%r<19>;
	.reg .b64 	%rd<9>;

	ld.param.u64 	%rd1, [_Z10max_reducePjS_i_param_0];
	ld.param.u64 	%rd2, [_Z10max_reducePjS_i_param_1];
	ld.param.u32 	%r8, [_Z10max_reducePjS_i_param_2];
	mov.u32 	%r1, %tid.x;
	mov.u32 	%r18, %ntid.x;
	mov.u32 	%r3, %ctaid.x;
	mad.lo.s32 	%r4, %r18, %r3, %r1;
	setp.ge.s32 	%p1, %r4, %r8;
	shl.b32 	%r9, %r1, 2;
	mov.u32 	%r10, shared;
	add.s32 	%r5, %r10, %r9;
	@%p1 bra 	$L__BB0_2;
	cvta.to.global.u64 	%rd3, %rd1;
	mul.wide.s32 	%rd4, %r4, 4;
	add.s64 	%rd5, %rd3, %rd4;
	ld.global.u32 	%r11, [%rd5];
	st.shared.u32 	[%r5], %r11;
$L__BB0_2:
	bar.sync 	0;
	setp.lt.u32 	%p2, %r18, 2;
	@%p2 bra 	$L__BB0_6;
$L__BB0_3:
	shr.u32 	%r7, %r18, 1;
	setp.ge.u32 	%p3, %r1, %r7;
	@%p3 bra 	$L__BB0_5;
	ld.shared.u32 	%r12, [%r5];
	shl.b32 	%r13, %r7, 2;
	add.s32 	%r14, %r5, %r13;
	ld.shared.u32 	%r15, [%r14];
	max.u32 	%r16, %r12, %r15;
	st.shared.u32 	[%r5], %r16;
$L__BB0_5:
	bar.sync 	0;
	setp.gt.u32 	%p4, %r18, 3;
	mov.u32 	%r18, %r7;
	@%p4 bra 	$L__BB0_3;
$L__BB0_6:
	setp.ne.s32 	%p5, %r1, 0;
	@%p5 bra 	$L__BB0_8;
	ld.shared.u32 	%r17, [shared];
	cvta.to.global.u64 	%rd6, %rd2;
	mul.wide.u32 	%rd7, %r3, 4;
	add.s64 	%rd8, %rd6, %rd7;
	st.global.u32 	[%rd8], %r17;
$L__BB0_8:
	ret;

}
	// .globl	_Z15radix_predicatePjS_ii
.visible .entry _Z15radix_predicatePjS_ii(
	.param .u64 .ptr .align 1 _Z15radix_predicatePjS_ii_param_0,
	.param .u64 .ptr .align 1 _Z15radix_predicatePjS_ii_param_1,
	.param .u32 _Z15radix_predicatePjS_ii_param_2,
	.param .u32 _Z15radix_predicatePjS_ii_param_3
)
{
	.reg .pred 	%p<2>;
	.reg .b32 	%r<10>;
	.reg .b64 	%rd<8>;

	ld.param.u64 	%rd1, [_Z15radix_predicatePjS_ii_param_0];
	ld.param.u64 	%rd2, [_Z15radix_predicatePjS_ii_param_1];
	ld.param.u32 	%r2, [_Z15radix_predicatePjS_ii_param_2];
	ld.param.u32 	%r3, [_Z15radix_predicatePjS_ii_param_3];
	mov.u32 	%r4, %tid.x;
	mov.u32 	%r5, %ntid.x;
	mov.u32 	%r6, %ctaid.x;
	mad.lo.s32 	%r1, %r5, %r6, %r4;
	setp.ge.s32 	%p1, %r1, %r3;
	@%p1 bra 	$L__BB1_2;
	cvta.to.global.u64 	%rd3, %rd1;
	cvta.to.global.u64 	%rd4, %rd2;
	mul.wide.s32 	%rd5, %r1, 4;
	add.s64 	%rd6, %rd3, %rd5;
	ld.global.u32 	%r7, [%rd6];
	shr.u32 	%r8, %r7, %r2;
	and.b32  	%r9, %r8, 1;
	add.s64 	%rd7, %rd4, %rd5;
	st.global.u32 	[%rd7], %r9;
$L__BB1_2:
	ret;

}
	// .globl	_Z20scan_inplace_threadsPji
.visible .entry _Z20scan_inplace_threadsPji(
	.param .u64 .ptr .align 1 _Z20scan_inplace_threadsPji_param_0,
	.param .u32 _Z20scan_inplace_threadsPji_param_1
)
{
	.reg .pred 	%p<8>;
	.reg .b32 	%r<19>;
	.reg .b64 	%rd<7>;

	ld.param.u64 	%rd3, [_Z20scan_inplace_threadsPji_param_0];
	ld.param.u32 	%r10, [_Z20scan_inplace_threadsPji_param_1];
	cvta.to.global.u64 	%rd1, %rd3;
	mov.u32 	%r1, %tid.x;
	mov.u32 	%r2, %ntid.x;
	mov.u32 	%r11, %ctaid.x;
	mul.lo.s32 	%r3, %r2, %r11;
	add.s32 	%r4, %r3, %r1;
	setp.lt.u32 	%p2, %r2, 2;
	@%p2 bra 	$L__BB2_7;
	mul.wide.s32 	%rd4, %r4, 4;
	add.s64 	%rd2, %rd1, %rd4;
	mov.b32 	%r17, 1;
$L__BB2_2:
	setp.lt.s32 	%p3, %r4, %r10;
	sub.s32 	%r6, %r1, %r17;
	setp.gt.s32 	%p4, %r6, -1;
	and.pred  	%p1, %p3, %p4;
	mov.b32 	%r18, 0;
	not.pred 	%p5, %p1;
	@%p5 bra 	$L__BB2_4;
	add.s32 	%r14, %r6, %r3;
	mul.wide.s32 	%rd5, %r14, 4;
	add.s64 	%rd6, %rd1, %rd5;
	ld.global.u32 	%r18, [%rd6];
$L__BB2_4:
	bar.sync 	0;
	@%p5 bra 	$L__BB2_6;
	ld.global.u32 	%r15, [%rd2];
	add.s32 	%r16, %r15, %r18;
	st.global.u32 	[%rd2], %r16;
$L__BB2_6:
	bar.sync 	0;
	shl.b32 	%r17, %r17, 1;
	setp.lt.u32 	%p7, %r17, %r2;
	@%p7 bra 	$L__BB2_2;
$L__BB2_7:
	ret;

}
	// .globl	_Z18scan_get_block_sumPjS_i
.visible .entry _Z18scan_get_block_sumPjS_i(
	.param .u64 .ptr .align 1 _Z18scan_get_block_sumPjS_i_param_0,
	.param .u64 .ptr .align 1 _Z18scan_get_block_sumPjS_i_param_1,
	.param .u32 _Z18scan_get_block_sumPjS_i_param_2
)
{
	.reg .pred 	%p<6>;
	.reg .b32 	%r<10>;
	.reg .b64 	%rd<9>;

	ld.param.u64 	%rd1, [_Z18scan_get_block_sumPjS_i_param_0];
	ld.param.u64 	%rd2, [_Z18scan_get_block_sumPjS_i_param_1];
	ld.param.u32 	%r3, [_Z18scan_get_block_sumPjS_i_param_2];
	mov.u32 	%r4, %tid.x;
	mov.u32 	%r1, %ctaid.x;
	mov.u32 	%r5, %ntid.x;
	mul.lo.s32 	%r6, %r1, %r5;
	add.s32 	%r2, %r6, %r4;
	add.s32 	%r7, %r4, 1;
	setp.ne.s32 	%p1, %r7, %r5;
	setp.ge.s32 	%p2, %r2, %r3;
	or.pred  	%p3, %p1, %p2;
	add.s32 	%r8, %r7, %r6;
	setp.ne.s32 	%p4, %r8, %r3;
	and.pred  	%p5, %p3, %p4;
	@%p5 bra 	$L__BB3_2;
	cvta.to.global.u64 	%rd3, %rd1;
	cvta.to.global.u64 	%rd4, %rd2;
	mul.wide.s32 	%rd5, %r2, 4;
	add.s64 	%rd6, %rd3, %rd5;
	ld.global.u32 	%r9, [%rd6];
	mul.wide.u32 	%rd7, %r1, 4;
	add.s64 	%rd8, %rd4, %rd7;
	st.global.u32 	[%rd8], %r9;
$L__BB3_2:
	ret;

}
	// .globl	_Z18scan_add_block_sumPjS_i
.visible .entry _Z18scan_add_block_sumPjS_i(
	.param .u64 .ptr .align 1 _Z18scan_add_block_sumPjS_i_param_0,
	.param .u64 .ptr .align 1 _Z18scan_add_block_sumPjS_i_param_1,
	.param .u32 _Z18scan_add_block_sumPjS_i_param_2
)
{
	.reg .pred 	%p<4>;
	.reg .b32 	%r<10>;
	.reg .b64 	%rd<9>;

	ld.param.u64 	%rd1, [_Z18scan_add_block_sumPjS_i_param_0];
	ld.param.u64 	%rd2, [_Z18scan_add_block_sumPjS_i_param_1];
	ld.param.u32 	%r3, [_Z18scan_add_block_sumPjS_i_param_2];
	mov.u32 	%r4, %tid.x;
	mov.u32 	%r5, %ntid.x;
	mov.u32 	%r1, %ctaid.x;
	mad.lo.s32 	%r2, %r5, %r1, %r4;
	setp.ge.s32 	%p1, %r2, %r3;
	setp.lt.u32 	%p2, %r2, %r5;
	or.pred  	%p3, %p2, %p1;
	@%p3 bra 	$L__BB4_2;
	cvta.to.global.u64 	%rd3, %rd2;
	cvta.to.global.u64 	%rd4, %rd1;
	add.s32 	%r6, %r1, -1;
	mul.wide.u32 	%rd5, %r6, 4;
	add.s64 	%rd6, %rd3, %rd5;
	ld.global.u32 	%r7, [%rd6];
	mul.wide.s32 	%rd7, %r2, 4;
	add.s64 	%rd8, %rd4, %rd7;
	ld.global.u32 	%r8, [%rd8];
	add.s32 	%r9, %r8, %r7;
	st.global.u32 	[%rd8], %r9;
$L__BB4_2:
	ret;

}
	// .globl	_Z15scan_polishing1PjS_S_i
.visible .entry _Z15scan_polishing1PjS_S_i(
	.param .u64 .ptr .align 1 _Z15scan_polishing1PjS_S_i_param_0,
	.param .u64 .ptr .align 1 _Z15scan_polishing1PjS_S_i_param_1,
	.param .u64 .ptr .align 1 _Z15scan_polishing1PjS_S_i_param_2,
	.param .u32 _Z15scan_polishing1PjS_S_i_param_3
)
{
	.reg .pred 	%p<3>;
	.reg .b32 	%r<10>;
	.reg .b64 	%rd<5>;

	ld.param.u64 	%rd2, [_Z15scan_polishing1PjS_S_i_param_0];
	ld.param.u32 	%r4, [_Z15scan_polishing1PjS_S_i_param_3];
	mov.u32 	%r5, %tid.x;
	mov.u32 	%r6, %ntid.x;
	mov.u32 	%r7, %ctaid.x;
	mad.lo.s32 	%r1, %r6, %r7, %r5;
	setp.ge.s32 	%p1, %r1, %r4;
	@%p1 bra 	$L__BB5_4;
	cvta.to.global.u64 	%rd3, %rd2;
	setp.eq.s32 	%p2, %r1, 0;
	mul.wide.s32 	%rd4, %r1, 4;
	add.s64 	%rd1, %rd3, %rd4;
	mov.b32 	%r9, 0;
	@%p2 bra 	$L__BB5_3;
	ld.global.u32 	%r9, [%rd1+-4];
$L__BB5_3:
	st.global.u32 	[%rd1], %r9;
$L__BB5_4:
	ret;

}
	// .globl	_Z15scan_polishing2PjS_S_i
.visible .entry _Z15scan_polishing2PjS_S_i(
	.param .u64 .ptr .align 1 _Z15scan_polishing2PjS_S_i_param_0,
	.param .u64 .ptr .align 1 _Z15scan_polishing2PjS_S_i_param_1,
	.param .u64 .ptr .align 1 _Z15scan_polishing2PjS_S_i_param_2,
	.param .u32 _Z15scan_polishing2PjS_S_i_param_3
)
{
	.reg .pred 	%p<2>;
	.reg .b32 	%r<9>;
	.reg .b64 	%rd<7>;

	ld.param.u64 	%rd1, [_Z15scan_polishing2PjS_S_i_param_0];
	ld.param.u64 	%rd2, [_Z15scan_polishing2PjS_S_i_param_2];
	ld.param.u32 	%r2, [_Z15scan_polishing2PjS_S_i_param_3];
	mov.u32 	%r3, %tid.x;
	mov.u32 	%r4, %ntid.x;
	mov.u32 	%r5, %ctaid.x;
	mad.lo.s32 	%r1, %r4, %r5, %r3;
	setp.ge.s32 	%p1, %r1, %r2;
	@%p1 bra 	$L__BB6_2;
	cvta.to.global.u64 	%rd3, %rd2;
	cvta.to.global.u64 	%rd4, %rd1;
	ld.global.u32 	%r6, [%rd3];
	mul.wide.s32 	%rd5, %r1, 4;
	add.s64 	%rd6, %rd4, %rd5;
	ld.global.u32 	%r7, [%rd6];
	add.s32 	%r8, %r7, %r6;
	st.global.u32 	[%rd6], %r8;
$L__BB6_2:
	ret;

}
	// .globl	_Z15scan_polishing3PjS_S_i
.visible .entry _Z15scan_polishing3PjS_S_i(
	.param .u64 .ptr .align 1 _Z15scan_polishing3PjS_S_i_param_0,
	.param .u64 .ptr .align 1 _Z15scan_polishing3PjS_S_i_param_1,
	.param .u64 .ptr .align 1 _Z15scan_polishing3PjS_S_i_param_2,
	.param .u32 _Z15scan_polishing3PjS_S_i_param_3
)
{
	.reg .pred 	%p<2>;
	.reg .b32 	%r<10>;
	.reg .b64 	%rd<10>;

	ld.param.u64 	%rd1, [_Z15scan_polishing3PjS_S_i_param_0];
	ld.param.u64 	%rd2, [_Z15scan_polishing3PjS_S_i_param_1];
	ld.param.u64 	%rd3, [_Z15scan_polishing3PjS_S_i_param_2];
	ld.param.u32 	%r2, [_Z15scan_polishing3PjS_S_i_param_3];
	mov.u32 	%r3, %tid.x;
	mov.u32 	%r4, %ntid.x;
	mov.u32 	%r5, %ctaid.x;
	mad.lo.s32 	%r1, %r4, %r5, %r3;
	add.s32 	%r6, %r2, -1;
	setp.ne.s32 	%p1, %r1, %r6;
	@%p1 bra 	$L__BB7_2;
	cvta.to.global.u64 	%rd4, %rd1;
	cvta.to.global.u64 	%rd5, %rd3;
	cvta.to.global.u64 	%rd6, %rd2;
	mul.wide.s32 	%rd7, %r1, 4;
	add.s64 	%rd8, %rd4, %rd7;
	ld.global.u32 	%r7, [%rd8];
	st.global.u32 	[%rd5], %r7;
	add.s64 	%rd9, %rd6, %rd7;
	ld.global.u32 	%r8, [%rd9];
	add.s32 	%r9, %r8, %r7;
	st.global.u32 	[%rd5], %r9;
$L__BB7_2:
	ret;

}
	// .globl	_Z22radix_invert_predicatePji
.visible .entry _Z22radix_invert_predicatePji(
	.param .u64 .ptr .align 1 _Z22radix_invert_predicatePji_param_0,
	.param .u32 _Z22radix_invert_predicatePji_param_1
)
{
	.reg .pred 	%p<3>;
	.reg .b32 	%r<9>;
	.reg .b64 	%rd<5>;

	ld.param.u64 	%rd2, [_Z22radix_invert_predicatePji_param_0];
	ld.param.u32 	%r2, [_Z22radix_invert_predicatePji_param_1];
	mov.u32 	%r3, %tid.x;
	mov.u32 	%r4, %ntid.x;
	mov.u32 	%r5, %ctaid.x;
	mad.lo.s32 	%r1, %r4, %r5, %r3;
	setp.ge.s32 	%p1, %r1, %r2;
	@%p1 bra 	$L__BB8_4;
	cvta.to.global.u64 	%rd3, %rd2;
	mul.wide.s32 	%rd4, %r1, 4;
	add.s64 	%rd1, %rd3, %rd4;
	ld.global.u32 	%r6, [%rd1];
	setp.ne.s32 	%p2, %r6, 0;
	@%p2 bra 	$L__BB8_3;
	mov.b32 	%r8, 1;
	st.global.u32 	[%rd1], %r8;
	bra.uni 	$L__BB8_4;
$L__BB8_3:
	mov.b32 	%r7, 0;
	st.global.u32 	[%rd1], %r7;
$L__BB8_4:
	ret;

}
	// .globl	_Z16radix_repositionPjS_S_S_S_S_S_i
.visible .entry _Z16radix_repositionPjS_S_S_S_S_S_i(
	.param .u64 .ptr .align 1 _Z16radix_repositionPjS_S_S_S_S_S_i_param_0,
	.param .u64 .ptr .align 1 _Z16radix_repositionPjS_S_S_S_S_S_i_param_1,
	.param .u64 .ptr .align 1 _Z16radix_repositionPjS_S_S_S_S_S_i_param_2,
	.param .u64 .ptr .align 1 _Z16radix_repositionPjS_S_S_S_S_S_i_param_3,
	.param .u64 .ptr .align 1 _Z16radix_repositionPjS_S_S_S_S_S_i_param_4,
	.param .u64 .ptr .align 1 _Z16radix_repositionPjS_S_S_S_S_S_i_param_5,
	.param .u64 .ptr .align 1 _Z16radix_repositionPjS_S_S_S_S_S_i_param_6,
	.param .u32 _Z16radix_repositionPjS_S_S_S_S_S_i_param_7
)
{
	.reg .pred 	%p<3>;
	.reg .b32 	%r<13>;
	.reg .b64 	%rd<27>;

	ld.param.u64 	%rd1, [_Z16radix_repositionPjS_S_S_S_S_S_i_param_0];
	ld.param.u64 	%rd2, [_Z16radix_repositionPjS_S_S_S_S_S_i_param_1];
	ld.param.u64 	%rd3, [_Z16radix_repositionPjS_S_S_S_S_S_i_param_2];
	ld.param.u64 	%rd4, [_Z16radix_repositionPjS_S_S_S_S_S_i_param_3];
	ld.param.u64 	%rd5, [_Z16radix_repositionPjS_S_S_S_S_S_i_param_4];
	ld.param.u64 	%rd6, [_Z16radix_repositionPjS_S_S_S_S_S_i_param_5];
	ld.param.u64 	%rd7, [_Z16radix_repositionPjS_S_S_S_S_S_i_param_6];
	ld.param.u32 	%r5, [_Z16radix_repositionPjS_S_S_S_S_S_i_param_7];
	mov.u32 	%r6, %tid.x;
	mov.u32 	%r7, %ntid.x;
	mov.u32 	%r8, %ctaid.x;
	mad.lo.s32 	%r1, %r7, %r8, %r6;
	setp.ge.s32 	%p1, %r1, %r5;
	@%p1 bra 	$L__BB9_5;
	cvta.to.global.u64 	%rd8, %rd3;
	mul.wide.s32 	%rd9, %r1, 4;
	add.s64 	%rd10, %rd8, %rd9;
	ld.global.u32 	%r9, [%rd10];
	setp.ne.s32 	%p2, %r9, 1;
	@%p2 bra 	$L__BB9_3;
	cvta.to.global.u64 	%rd14, %rd2;
	add.s64 	%rd16, %rd14, %rd9;
	ld.global.u32 	%r12, [%rd16];
	bra.uni 	$L__BB9_4;
$L__BB9_3:
	cvta.to.global.u64 	%rd11, %rd1;
	add.s64 	%rd13, %rd11, %rd9;
	ld.global.u32 	%r12, [%rd13];
$L__BB9_4:
	cvta.to.global.u64 	%rd17, %rd4;
	add.s64 	%rd19, %rd17, %rd9;
	ld.global.u32 	%r10, [%rd19];
	cvta.to.global.u64 	%rd20, %rd5;
	mul.wide.u32 	%rd21, %r12, 4;
	add.s64 	%rd22, %rd20, %rd21;
	st.global.u32 	[%rd22], %r10;
	cvta.to.global.u64 	%rd23, %rd6;
	add.s64 	%rd24, %rd23, %rd9;
	ld.global.u32 	%r11, [%rd24];
	cvta.to.global.u64 	%rd25, %rd7;
	add.s64 	%rd26, %rd25, %rd21;
	st.global.u32 	[%rd26], %r11;
$L__BB9_5:
	ret;

}
	// .globl	_Z17regular_relocate1PjS_S_i
.visible .entry _Z17regular_relocate1PjS_S_i(
	.param .u64 .ptr .align 1 _Z17regular_relocate1PjS_S_i_param_0,
	.param .u64 .ptr .align 1 _Z17regular_relocate1PjS_S_i_param_1,
	.param .u64 .ptr .align 1 _Z17regular_relocate1PjS_S_i_param_2,
	.param .u32 _Z17regular_relocate1PjS_S_i_param_3
)
{
	.reg .pred 	%p<2>;
	.reg .b32 	%r<8>;
	.reg .b64 	%rd<12>;

	ld.param.u64 	%rd1, [_Z17regular_relocate1PjS_S_i_param_0];
	ld.param.u64 	%rd2, [_Z17regular_relocate1PjS_S_i_param_1];
	ld.param.u64 	%rd3, [_Z17regular_relocate1PjS_S_i_param_2];
	ld.param.u32 	%r2, [_Z17regular_relocate1PjS_S_i_param_3];
	mov.u32 	%r3, %tid.x;
	mov.u32 	%r4, %ntid.x;
	mov.u32 	%r5, %ctaid.x;
	mad.lo.s32 	%r1, %r4, %r5, %r3;
	setp.ge.s32 	%p1, %r1, %r2;
	@%p1 bra 	$L__BB10_2;
	cvta.to.global.u64 	%rd4, %rd1;
	cvta.to.global.u64 	%rd5, %rd2;
	cvta.to.global.u64 	%rd6, %rd3;
	mul.wide.s32 	%rd7, %r1, 4;
	add.s64 	%rd8, %rd4, %rd7;
	ld.global.u32 	%r6, [%rd8];
	add.s64 	%rd9, %rd5, %rd7;
	ld.global.u32 	%r7, [%rd9];
	mul.wide.u32 	%rd10, %r7, 4;
	add.s64 	%rd11, %rd6, %rd10;
	st.global.u32 	[%rd11], %r6;
$L__BB10_2:
	ret;

}
	// .globl	_Z17regular_relocate2PjS_S_i
.visible .entry _Z17regular_relocate2PjS_S_i(
	.param .u64 .ptr .align 1 _Z17regular_relocate2PjS_S_i_param_0,
	.param .u64 .ptr .align 1 _Z17regular_relocate2PjS_S_i_param_1,
	.param .u64 .ptr .align 1 _Z17regular_relocate2PjS_S_i_param_2,
	.param .u32 _Z17regular_relocate2PjS_S_i_param_3
)
{
	.reg .pred 	%p<2>;
	.reg .b32 	%r<7>;
	.reg .b64 	%rd<11>;

	ld.param.u64 	%rd1, [_Z17regular_relocate2PjS_S_i_param_0];
	ld.param.u64 	%rd2, [_Z17regular_relocate2PjS_S_i_param_1];
	ld.param.u64 	%rd3, [_Z17regular_relocate2PjS_S_i_param_2];
	ld.param.u32 	%r2, [_Z17regular_relocate2PjS_S_i_param_3];
	mov.u32 	%r3, %tid.x;
	mov.u32 	%r4, %ntid.x;
	mov.u32 	%r5, %ctaid.x;
	mad.lo.s32 	%r1, %r4, %r5, %r3;
	setp.ge.s32 	%p1, %r1, %r2;
	@%p1 bra 	$L__BB11_2;
	cvta.to.global.u64 	%rd4, %rd3;
	cvta.to.global.u64 	%rd5, %rd1;
	cvta.to.global.u64 	%rd6, %rd2;
	mul.wide.s32 	%rd7, %r1, 4;
	add.s64 	%rd8, %rd4, %rd7;
	ld.global.u32 	%r6, [%rd8];
	add.s64 	%rd9, %rd5, %rd7;
	st.global.u32 	[%rd9], %r6;
	add.s64 	%rd10, %rd6, %rd7;
	st.global.u32 	[%rd10], %r1;
$L__BB11_2:
	ret;

}


// ===== COMPILED SASS (sm_100) =====

	.target	sm_100

	.elftype	@"ET_EXEC"


//--------------------- .note.nv.tkinfo           --------------------------
	.section	.note.nv.tkinfo,"",@"SHT_NOTE"
	.sectionflags	@"SHF_NOTE_NV_TKINFO"
	.tkinfo
        /*0018*/ 	.word	0x00000002
        /*0030*/ 	.string	""
        /*0030*/ 	.string	"ptxas"
        /*0030*/ 	.string	"Cuda compilation tools, release 13.0, V13.0.88"
        /*0030*/ 	.string	"Build cuda_13.0.r13.0/compiler.36424714_0"
        /*0030*/ 	.string	"-arch sm_100 -m 64 "



//--------------------- .note.nv.cuinfo           --------------------------
	.section	.note.nv.cuinfo,"",@"SHT_NOTE"
	.sectionflags	@"SHF_NOTE_NV_CUINFO"
        /*0018*/ 	.short	0x0002
        /*001a*/ 	.short	0x0064
        /*001c*/ 	.short	0x0082
	.zero		2


//--------------------- .nv.info                  --------------------------
	.section	.nv.info,"",@"SHT_CUDA_INFO"
	.align	4


	//----- nvinfo : EIATTR_REGCOUNT
	.align		4
        /*0000*/ 	.byte	0x04, 0x2f
        /*0002*/ 	.short	(.L_1 - .L_0)
	.align		4
.L_0:
        /*0004*/ 	.word	index@(_Z10max_reducePjS_i)
        /*0008*/ 	.word	0x0000000c


	//----- nvinfo : EIATTR_FRAME_SIZE
	.align		4
.L_1:
        /*000c*/ 	.byte	0x04, 0x11
        /*000e*/ 	.short	(.L_3 - .L_2)
	.align		4
.L_2:
        /*0010*/ 	.word	index@(_Z10max_reducePjS_i)
        /*0014*/ 	.word	0x00000000


	//----- nvinfo : EIATTR_REGCOUNT
	.align		4
.L_3:
        /*0018*/ 	.byte	0x04, 0x2f
        /*001a*/ 	.short	(.L_5 - .L_4)
	.align		4
.L_4:
        /*001c*/ 	.word	index@(_Z15radix_predicatePjS_ii)
        /*0020*/ 	.word	0x0000000a


	//----- nvinfo : EIATTR_FRAME_SIZE
	.align		4
.L_5:
        /*0024*/ 	.byte	0x04, 0x11
        /*0026*/ 	.short	(.L_7 - .L_6)
	.align		4
.L_6:
        /*0028*/ 	.word	index@(_Z15radix_predicatePjS_ii)
        /*002c*/ 	.word	0x00000000


	//----- nvinfo : EIATTR_REGCOUNT
	.align		4
.L_7:
        /*0030*/ 	.byte	0x04, 0x2f
        /*0032*/ 	.short	(.L_9 - .L_8)
	.align		4
.L_8:
        /*0034*/ 	.word	index@(_Z20scan_inplace_threadsPji)
        /*0038*/ 	.word	0x0000000e


	//----- nvinfo : EIATTR_FRAME_SIZE
	.align		4
.L_9:
        /*003c*/ 	.byte	0x04, 0x11
        /*003e*/ 	.short	(.L_11 - .L_10)
	.align		4
.L_10:
        /*0040*/ 	.word	index@(_Z20scan_inplace_threadsPji)
        /*0044*/ 	.word	0x00000000


	//----- nvinfo : EIATTR_REGCOUNT
	.align		4
.L_11:
        /*0048*/ 	.byte	0x04, 0x2f
        /*004a*/ 	.short	(.L_13 - .L_12)
	.align		4
.L_12:
        /*004c*/ 	.word	index@(_Z18scan_get_block_sumPjS_i)
        /*0050*/ 	.word	0x0000000a


	//----- nvinfo : EIATTR_FRAME_SIZE
	.align		4
.L_13:
        /*0054*/ 	.byte	0x04, 0x11
        /*0056*/ 	.short	(.L_15 - .L_14)
	.align		4
.L_14:
        /*0058*/ 	.word	index@(_Z18scan_get_block_sumPjS_i)
        /*005c*/ 	.word	0x00000000


	//----- nvinfo : EIATTR_REGCOUNT
	.align		4
.L_15:
        /*0060*/ 	.byte	0x04, 0x2f
        /*0062*/ 	.short	(.L_17 - .L_16)
	.align		4
.L_16:
        /*0064*/ 	.word	index@(_Z18scan_add_block_sumPjS_i)
        /*0068*/ 	.word	0x0000000c


	//----- nvinfo : EIATTR_FRAME_SIZE
	.align		4
.L_17:
        /*006c*/ 	.byte	0x04, 0x11
        /*006e*/ 	.short	(.L_19 - .L_18)
	.align		4
.L_18:
        /*0070*/ 	.word	index@(_Z18scan_add_block_sumPjS_i)
        /*0074*/ 	.word	0x00000000


	//----- nvinfo : EIATTR_REGCOUNT
	.align		4
.L_19:
        /*0078*/ 	.byte	0x04, 0x2f
        /*007a*/ 	.short	(.L_21 - .L_20)
	.align		4
.L_20:
        /*007c*/ 	.word	index@(_Z15scan_polishing1PjS_S_i)
        /*0080*/ 	.word	0x00000008


	//----- nvinfo : EIATTR_FRAME_SIZE
	.align		4
.L_21:
        /*0084*/ 	.byte	0x04, 0x11
        /*0086*/ 	.short	(.L_23 - .L_22)
	.align		4
.L_22:
        /*0088*/ 	.word	index@(_Z15scan_polishing1PjS_S_i)
        /*008c*/ 	.word	0x00000000


	//----- nvinfo : EIATTR_REGCOUNT
	.align		4
.L_23:
        /*0090*/ 	.byte	0x04, 0x2f
        /*0092*/ 	.short	(.L_25 - .L_24)
	.align		4
.L_24:
        /*0094*/ 	.word	index@(_Z15scan_polishing2PjS_S_i)
        /*0098*/ 	.word	0x0000000a


	//----- nvinfo : EIATTR_FRAME_SIZE
	.align		4
.L_25:
        /*009c*/ 	.byte	0x04, 0x11
        /*009e*/ 	.short	(.L_27 - .L_26)
	.align		4
.L_26:
        /*00a0*/ 	.word	index@(_Z15scan_polishing2PjS_S_i)
        /*00a4*/ 	.word	0x00000000


	//----- nvinfo : EIATTR_REGCOUNT
	.align		4
.L_27:
        /*00a8*/ 	.byte	0x04, 0x2f
        /*00aa*/ 	.short	(.L_29 - .L_28)
	.align		4
.L_28:
        /*00ac*/ 	.word	index@(_Z15scan_polishing3PjS_S_i)
        /*00b0*/ 	.word	0x0000000c


	//----- nvinfo : EIATTR_FRAME_SIZE
	.align		4
.L_29:
        /*00b4*/ 	.byte	0x04, 0x11
        /*00b6*/ 	.short	(.L_31 - .L_30)
	.align		4
.L_30:
        /*00b8*/ 	.word	index@(_Z15scan_polishing3PjS_S_i)
        /*00bc*/ 	.word	0x00000000


	//----- nvinfo : EIATTR_REGCOUNT
	.align		4
.L_31:
        /*00c0*/ 	.byte	0x04, 0x2f
        /*00c2*/ 	.short	(.L_33 - .L_32)
	.align		4
.L_32:
        /*00c4*/ 	.word	index@(_Z22radix_invert_predicatePji)
        /*00c8*/ 	.word	0x00000008


	//----- nvinfo : EIATTR_FRAME_SIZE
	.align		4
.L_33:
        /*00cc*/ 	.byte	0x04, 0x11
        /*00ce*/ 	.short	(.L_35 - .L_34)
	.align		4
.L_34:
        /*00d0*/ 	.word	index@(_Z22radix_invert_predicatePji)
        /*00d4*/ 	.word	0x00000000


	//----- nvinfo : EIATTR_REGCOUNT
	.align		4
.L_35:
        /*00d8*/ 	.byte	0x04, 0x2f
        /*00da*/ 	.short	(.L_37 - .L_36)
	.align		4
.L_36:
        /*00dc*/ 	.word	index@(_Z16radix_repositionPjS_S_S_S_S_S_i)
        /*00e0*/ 	.word	0x00000012


	//----- nvinfo : EIATTR_FRAME_SIZE
	.align		4
.L_37:
        /*00e4*/ 	.byte	0x04, 0x11
        /*00e6*/ 	.short	(.L_39 - .L_38)
	.align		4
.L_38:
        /*00e8*/ 	.word	index@(_Z16radix_repositionPjS_S_S_S_S_S_i)
        /*00ec*/ 	.word	0x00000000


	//----- nvinfo : EIATTR_REGCOUNT
	.align		4
.L_39:
        /*00f0*/ 	.byte	0x04, 0x2f
        /*00f2*/ 	.short	(.L_41 - .L_40)
	.align		4
.L_40:
        /*00f4*/ 	.word	index@(_Z17regular_relocate1PjS_S_i)
        /*00f8*/ 	.word	0x0000000a


	//----- nvinfo : EIATTR_FRAME_SIZE
	.align		4
.L_41:
        /*00fc*/ 	.byte	0x04, 0x11
        /*00fe*/ 	.short	(.L_43 - .L_42)
	.align		4
.L_42:
        /*0100*/ 	.word	index@(_Z17regular_relocate1PjS_S_i)
        /*0104*/ 	.word	0x00000000


	//----- nvinfo : EIATTR_REGCOUNT
	.align		4
.L_43:
        /*0108*/ 	.byte	0x04, 0x2f
        /*010a*/ 	.short	(.L_45 - .L_44)
	.align		4
.L_44:
        /*010c*/ 	.word	index@(_Z17regular_relocate2PjS_S_i)
        /*0110*/ 	.word	0x0000000c


	//----- nvinfo : EIATTR_FRAME_SIZE
	.align		4
.L_45:
        /*0114*/ 	.byte	0x04, 0x11
        /*0116*/ 	.short	(.L_47 - .L_46)
	.align		4
.L_46:
        /*0118*/ 	.word	index@(_Z17regular_relocate2PjS_S_i)
        /*011c*/ 	.word	0x00000000


	//----- nvinfo : EIATTR_MIN_STACK_SIZE
	.align		4
.L_47:
        /*0120*/ 	.byte	0x04, 0x12
        /*0122*/ 	.short	(.L_49 - .L_48)
	.align		4
.L_48:
        /*0124*/ 	.word	index@(_Z17regular_relocate2PjS_S_i)
        /*0128*/ 	.word	0x00000000


	//----- nvinfo : EIATTR_MIN_STACK_SIZE
	.align		4
.L_49:
        /*012c*/ 	.byte	0x04, 0x12
        /*012e*/ 	.short	(.L_51 - .L_50)
	.align		4
.L_50:
        /*0130*/ 	.word	index@(_Z17regular_relocate1PjS_S_i)
        /*0134*/ 	.word	0x00000000


	//----- nvinfo : EIATTR_MIN_STACK_SIZE
	.align		4
.L_51:
        /*0138*/ 	.byte	0x04, 0x12
        /*013a*/ 	.short	(.L_53 - .L_52)
	.align		4
.L_52:
        /*013c*/ 	.word	index@(_Z16radix_repositionPjS_S_S_S_S_S_i)
        /*0140*/ 	.word	0x00000000


	//----- nvinfo : EIATTR_MIN_STACK_SIZE
	.align		4
.L_53:
        /*0144*/ 	.byte	0x04, 0x12
        /*0146*/ 	.short	(.L_55 - .L_54)
	.align		4
.L_54:
        /*0148*/ 	.word	index@(_Z22radix_invert_predicatePji)
        /*014c*/ 	.word	0x00000000


	//----- nvinfo : EIATTR_MIN_STACK_SIZE
	.align		4
.L_55:
        /*0150*/ 	.byte	0x04, 0x12
        /*0152*/ 	.short	(.L_57 - .L_56)
	.align		4
.L_56:
        /*0154*/ 	.word	index@(_Z15scan_polishing3PjS_S_i)
        /*0158*/ 	.word	0x00000000


	//----- nvinfo : EIATTR_MIN_STACK_SIZE
	.align		4
.L_57:
        /*015c*/ 	.byte	0x04, 0x12
        /*015e*/ 	.short	(.L_59 - .L_58)
	.align		4
.L_58:
        /*0160*/ 	.word	index@(_Z15scan_polishing2PjS_S_i)
        /*0164*/ 	.word	0x00000000


	//----- nvinfo : EIATTR_MIN_STACK_SIZE
	.align		4
.L_59:
        /*0168*/ 	.byte	0x04, 0x12
        /*016a*/ 	.short	(.L_61 - .L_60)
	.align		4
.L_60:
        /*016c*/ 	.word	index@(_Z15scan_polishing1PjS_S_i)
        /*0170*/ 	.word	0x00000000


	//----- nvinfo : EIATTR_MIN_STACK_SIZE
	.align		4
.L_61:
        /*0174*/ 	.byte	0x04, 0x12
        /*0176*/ 	.short	(.L_63 - .L_62)
	.align		4
.L_62:
        /*0178*/ 	.word	index@(_Z18scan_add_block_sumPjS_i)
        /*017c*/ 	.word	0x00000000


	//----- nvinfo : EIATTR_MIN_STACK_SIZE
	.align		4
.L_63:
        /*0180*/ 	.byte	0x04, 0x12
        /*0182*/ 	.short	(.L_65 - .L_64)
	.align		4
.L_64:
        /*0184*/ 	.word	index@(_Z18scan_get_block_sumPjS_i)
        /*0188*/ 	.word	0x00000000


	//----- nvinfo : EIATTR_MIN_STACK_SIZE
	.align		4
.L_65:
        /*018c*/ 	.byte	0x04, 0x12
        /*018e*/ 	.short	(.L_67 - .L_66)
	.align		4
.L_66:
        /*0190*/ 	.word	index@(_Z20scan_inplace_threadsPji)
        /*0194*/ 	.word	0x00000000


	//----- nvinfo : EIATTR_MIN_STACK_SIZE
	.align		4
.L_67:
        /*0198*/ 	.byte	0x04, 0x12
        /*019a*/ 	.short	(.L_69 - .L_68)
	.align		4
.L_68:
        /*019c*/ 	.word	index@(_Z15radix_predicatePjS_ii)
        /*01a0*/ 	.word	0x00000000


	//----- nvinfo : EIATTR_MIN_STACK_SIZE
	.align		4
.L_69:
        /*01a4*/ 	.byte	0x04, 0x12
        /*01a6*/ 	.short	(.L_71 - .L_70)
	.align		4
.L_70:
        /*01a8*/ 	.word	index@(_Z10max_reducePjS_i)
        /*01ac*/ 	.word	0x00000000
.L_71:


//--------------------- .nv.compat                --------------------------
	.section	.nv.compat,"",@"SHT_CUDA_COMPAT_INFO"
	.align	4
        /*0000*/ 	.byte	0x02, 0x09, 0x00, 0x00, 0x02, 0x02, 0x01, 0x00, 0x02, 0x05, 0x05, 0x00, 0x03, 0x07, 0x01, 0x01
        /*0010*/ 	.byte	0x02, 0x03, 0x00, 0x00, 0x02, 0x06, 0x01, 0x00, 0x04, 0x0b, 0x08, 0x00, 0x09, 0x00, 0x00, 0x00
        /*0020*/ 	.byte	0x00, 0x00, 0x00, 0x00


//--------------------- .nv.info._Z17regular_relocate2PjS_S_i --------------------------
	.section	.nv.info._Z17regular_relocate2PjS_S_i,"",@"SHT_CUDA_INFO"
	.sectionflags	@""
	.align	4


	//----- nvinfo : EIATTR_CUDA_API_VERSION
	.align		4
        /*0000*/ 	.byte	0x04, 0x37
        /*0002*/ 	.short	(.L_73 - .L_72)
.L_72:
        /*0004*/ 	.word	0x00000082


	//----- nvinfo : EIATTR_KPARAM_INFO
	.align		4
.L_73:
        /*0008*/ 	.byte	0x04, 0x17
        /*000a*/ 	.short	(.L_75 - .L_74)
.L_74:
        /*000c*/ 	.word	0x00000000
        /*0010*/ 	.short	0x0003
        /*0012*/ 	.short	0x0018
        /*0014*/ 	.byte	0x00, 0xf0, 0x11, 0x00


	//----- nvinfo : EIATTR_KPARAM_INFO
	.align		4
.L_75:
        /*0018*/ 	.byte	0x04, 0x17
        /*001a*/ 	.short	(.L_77 - .L_76)
.L_76:
        /*001c*/ 	.word	0x00000000
        /*0020*/ 	.short	0x0002
        /*0022*/ 	.short	0x0010
        /*0024*/ 	.byte	0x00, 0xf5, 0x21, 0x00


	//----- nvinfo : EIATTR_KPARAM_INFO
	.align		4
.L_77:
        /*0028*/ 	.byte	0x04, 0x17
        /*002a*/ 	.short	(.L_79 - .L_78)
.L_78:
        /*002c*/ 	.word	0x00000000
        /*0030*/ 	.short	0x0001
        /*0032*/ 	.short	0x0008
        /*0034*/ 	.byte	0x00, 0xf5, 0x21, 0x00


	//----- nvinfo : EIATTR_KPARAM_INFO
	.align		4
.L_79:
        /*0038*/ 	.byte	0x04, 0x17
        /*003a*/ 	.short	(.L_81 - .L_80)
.L_80:
        /*003c*/ 	.word	0x00000000
        /*0040*/ 	.short	0x0000
        /*0042*/ 	.short	0x0000
        /*0044*/ 	.byte	0x00, 0xf5, 0x21, 0x00


	//----- nvinfo : EIATTR_SPARSE_MMA_MASK
	.align		4
.L_81:
        /*0048*/ 	.byte	0x03, 0x50
        /*004a*/ 	.short	0x0000


	//----- nvinfo : EIATTR_MAXREG_COUNT
	.align		4
        /*004c*/ 	.byte	0x03, 0x1b
        /*004e*/ 	.short	0x00ff


	//----- nvinfo : EIATTR_MERCURY_ISA_VERSION
	.align		4
        /*0050*/ 	.byte	0x03, 0x5f
        /*0052*/ 	.short	0x0101


	//----- nvinfo : EIATTR_VRC_CTA_INIT_COUNT
	.align		4
        /*0054*/ 	.byte	0x02, 0x4a
	.zero		1
	.zero		1


	//----- nvinfo : EIATTR_EXIT_INSTR_OFFSETS
	.align		4
        /*0058*/ 	.byte	0x04, 0x1c
        /*005a*/ 	.short	(.L_83 - .L_82)


	//   ....[0]....
.L_82:
        /*005c*/ 	.word	0x00000070


	//   ....[1]....
        /*0060*/ 	.word	0x00000120


	//----- nvinfo : EIATTR_CBANK_PARAM_SIZE
	.align		4
.L_83:
        /*0064*/ 	.byte	0x03, 0x19
        /*0066*/ 	.short	0x001c


	//----- nvinfo : EIATTR_PARAM_CBANK
	.align		4
        /*0068*/ 	.byte	0x04, 0x0a
        /*006a*/ 	.short	(.L_85 - .L_84)
	.align		4
.L_84:
        /*006c*/ 	.word	index@(.nv.constant0._Z17regular_relocate2PjS_S_i)
        /*0070*/ 	.short	0x0380
        /*0072*/ 	.short	0x001c


	//----- nvinfo : EIATTR_SW_WAR
	.align		4
.L_85:
        /*0074*/ 	.byte	0x04, 0x36
        /*0076*/ 	.short	(.L_87 - .L_86)
.L_86:
        /*0078*/ 	.word	0x00000008
.L_87:


//--------------------- .nv.info._Z17regular_relocate1PjS_S_i --------------------------
	.section	.nv.info._Z17regular_relocate1PjS_S_i,"",@"SHT_CUDA_INFO"
	.sectionflags	@""
	.align	4


	//----- nvinfo : EIATTR_CUDA_API_VERSION
	.align		4
        /*0000*/ 	.byte	0x04, 0x37
        /*0002*/ 	.short	(.L_89 - .L_88)
.L_88:
        /*0004*/ 	.word	0x00000082


	//----- nvinfo : EIATTR_KPARAM_INFO
	.align		4
.L_89:
        /*0008*/ 	.byte	0x04, 0x17
        /*000a*/ 	.short	(.L_91 - .L_90)
.L_90:
        /*000c*/ 	.word	0x00000000
        /*0010*/ 	.short	0x0003
        /*0012*/ 	.short	0x0018
        /*0014*/ 	.byte	0x00, 0xf0, 0x11, 0x00


	//----- nvinfo : EIATTR_KPARAM_INFO
	.align		4
.L_91:
        /*0018*/ 	.byte	0x04, 0x17
        /*001a*/ 	.short	(.L_93 - .L_92)
.L_92:
        /*001c*/ 	.word	0x00000000
        /*0020*/ 	.short	0x0002
        /*0022*/ 	.short	0x0010
        /*0024*/ 	.byte	0x00, 0xf5, 0x21, 0x00


	//----- nvinfo : EIATTR_KPARAM_INFO
	.align		4
.L_93:
        /*0028*/ 	.byte	0x04, 0x17
        /*002a*/ 	.short	(.L_95 - .L_94)
.L_94:
        /*002c*/ 	.word	0x00000000
        /*0030*/ 	.short	0x0001
        /*0032*/ 	.short	0x0008
        /*0034*/ 	.byte	0x00, 0xf5, 0x21, 0x00


	//----- nvinfo : EIATTR_KPARAM_INFO
	.align		4
.L_95:
        /*0038*/ 	.byte	0x04, 0x17
        /*003a*/ 	.short	(.L_97 - .L_96)
.L_96:
        /*003c*/ 	.word	0x00000000
        /*0040*/ 	.short	0x0000
        /*0042*/ 	.short	0x0000
        /*0044*/ 	.byte	0x00, 0xf5, 0x21, 0x00


	//----- nvinfo : EIATTR_SPARSE_MMA_MASK
	.align		4
.L_97:
        /*0048*/ 	.byte	0x03, 0x50
        /*004a*/ 	.short	0x0000


	//----- nvinfo : EIATTR_MAXREG_COUNT
	.align		4
        /*004c*/ 	.byte	0x03, 0x1b
        /*004e*/ 	.short	0x00ff


	//----- nvinfo : EIATTR_MERCURY_ISA_VERSION
	.align		4
        /*0050*/ 	.byte	0x03, 0x5f
        /*0052*/ 	.short	0x0101


	//----- nvinfo : EIATTR_VRC_CTA_INIT_COUNT
	.align		4
        /*0054*/ 	.byte	0x02, 0x4a
	.zero		1
	.zero		1


	//----- nvinfo : EIATTR_EXIT_INSTR_OFFSETS
	.align		4
        /*0058*/ 	.byte	0x04, 0x1c
        /*005a*/ 	.short	(.L_99 - .L_98)


	//   ....[0]....
.L_98:
        /*005c*/ 	.word	0x00000070


	//   ....[1]....
        /*0060*/ 	.word	0x00000120


	//----- nvinfo : EIATTR_CBANK_PARAM_SIZE
	.align		4
.L_99:
        /*0064*/ 	.byte	0x03, 0x19
        /*0066*/ 	.short	0x001c


	//----- nvinfo : EIATTR_PARAM_CBANK
	.align		4
        /*0068*/ 	.byte	0x04, 0x0a
        /*006a*/ 	.short	(.L_101 - .L_100)
	.align		4
.L_100:
        /*006c*/ 	.word	index@(.nv.constant0._Z17regular_relocate1PjS_S_i)
        /*0070*/ 	.short	0x0380
        /*0072*/ 	.short	0x001c


	//----- nvinfo : EIATTR_SW_WAR
	.align		4
.L_101:
        /*0074*/ 	.byte	0x04, 0x36
        /*0076*/ 	.short	(.L_103 - .L_102)
.L_102:
        /*0078*/ 	.word	0x00000008
.L_103:


//--------------------- .nv.info._Z16radix_repositionPjS_S_S_S_S_S_i --------------------------
	.section	.nv.info._Z16radix_repositionPjS_S_S_S_S_S_i,"",@"SHT_CUDA_INFO"
	.sectionflags	@""
	.align	4


	//----- nvinfo : EIATTR_CUDA_API_VERSION
	.align		4
        /*0000*/ 	.byte	0x04, 0x37
        /*0002*/ 	.short	(.L_105 - .L_104)
.L_104:
        /*0004*/ 	.word	0x00000082


	//----- nvinfo : EIATTR_KPARAM_INFO
	.align		4
.L_105:
        /*0008*/ 	.byte	0x04, 0x17
        /*000a*/ 	.short	(.L_107 - .L_106)
.L_106:
        /*000c*/ 	.word	0x00000000
        /*0010*/ 	.short	0x0007
        /*0012*/ 	.short	0x0038
        /*0014*/ 	.byte	0x00, 0xf0, 0x11, 0x00


	//----- nvinfo : EIATTR_KPARAM_INFO
	.align		4
.L_107:
        /*0018*/ 	.byte	0x04, 0x17
        /*001a*/ 	.short	(.L_109 - .L_108)
.L_108:
        /*001c*/ 	.word	0x00000000
        /*0020*/ 	.short	0x0006
        /*0022*/ 	.short	0x0030
        /*0024*/ 	.byte	0x00, 0xf5, 0x21, 0x00


	//----- nvinfo : EIATTR_KPARAM_INFO
	.align		4
.L_109:
        /*0028*/ 	.byte	0x04, 0x17
        /*002a*/ 	.short	(.L_111 - .L_110)
.L_110:
        /*002c*/ 	.word	0x00000000
        /*0030*/ 	.short	0x0005
        /*0032*/ 	.short	0x0028
        /*0034*/ 	.byte	0x00, 0xf5, 0x21, 0x00


	//----- nvinfo : EIATTR_KPARAM_INFO
	.align		4
.L_111:
        /*0038*/ 	.byte	0x04, 0x17
        /*003a*/ 	.short	(.L_113 - .L_112)
.L_112:
        /*003c*/ 	.word	0x00000000
        /*0040*/ 	.short	0x0004
        /*0042*/ 	.short	0x0020
        /*0044*/ 	.byte	0x00, 0xf5, 0x21, 0x00


	//----- nvinfo : EIATTR_KPARAM_INFO
	.align		4
.L_113:
        /*0048*/ 	.byte	0x04, 0x17
        /*004a*/ 	.short	(.L_115 - .L_114)
.L_114:
        /*004c*/ 	.word	0x00000000
        /*0050*/ 	.short	0x0003
        /*0052*/ 	.short	0x0018
        /*0054*/ 	.byte	0x00, 0xf5, 0x21, 0x00


	//----- nvinfo : EIATTR_KPARAM_INFO
	.align		4
.L_115:
        /*0058*/ 	.byte	0x04, 0x17
        /*005a*/ 	.short	(.L_117 - .L_116)
.L_116:
        /*005c*/ 	.word	0x00000000
        /*0060*/ 	.short	0x0002
        /*0062*/ 	.short	0x0010
        /*0064*/ 	.byte	0x00, 0xf5, 0x21, 0x00


	//----- nvinfo : EIATTR_KPARAM_INFO
	.align		4
.L_117:
        /*0068*/ 	.byte	0x04, 0x17
        /*006a*/ 	.short	(.L_119 - .L_118)
.L_118:
        /*006c*/ 	.word	0x00000000
        /*0070*/ 	.short	0x0001
        /*0072*/ 	.short	0x0008
        /*0074*/ 	.byte	0x00, 0xf5, 0x21, 0x00


	//----- nvinfo : EIATTR_KPARAM_INFO
	.align		4
.L_119:
        /*0078*/ 	.byte	0x04, 0x17
        /*007a*/ 	.short	(.L_121 - .L_120)
.L_120:
        /*007c*/ 	.word	0x00000000
        /*0080*/ 	.short	0x0000
        /*0082*/ 	.short	0x0000
        /*0084*/ 	.byte	0x00, 0xf5, 0x21, 0x00


	//----- nvinfo : EIATTR_SPARSE_MMA_MASK
	.align		4
.L_121:
        /*0088*/ 	.byte	0x03, 0x50
        /*008a*/ 	.short	0x0000


	//----- nvinfo : EIATTR_MAXREG_COUNT
	.align		4
        /*008c*/ 	.byte	0x03, 0x1b
        /*008e*/ 	.short	0x00ff


	//----- nvinfo : EIATTR_MERCURY_ISA_VERSION
	.align		4
        /*0090*/ 	.byte	0x03, 0x5f
        /*0092*/ 	.short	0x0101


	//----- nvinfo : EIATTR_VRC_CTA_INIT_COUNT
	.align		4
        /*0094*/ 	.byte	0x02, 0x4a
	.zero		1
	.zero		1


	//----- nvinfo : EIATTR_EXIT_INSTR_OFFSETS
	.align		4
        /*0098*/ 	.byte	0x04, 0x1c
        /*009a*/ 	.short	(.L_123 - .L_122)


	//   ....[0]....
.L_122:
        /*009c*/ 	.word	0x00000070


	//   ....[1]....
        /*00a0*/ 	.word	0x000001f0


	//----- nvinfo : EIATTR_CBANK_PARAM_SIZE
	.align		4
.L_123:
        /*00a4*/ 	.byte	0x03, 0x19
        /*00a6*/ 	.short	0x003c


	//----- nvinfo : EIATTR_PARAM_CBANK
	.align		4
        /*00a8*/ 	.byte	0x04, 0x0a
        /*00aa*/ 	.short	(.L_125 - .L_124)
	.align		4
.L_124:
        /*00ac*/ 	.word	index@(.nv.constant0._Z16radix_repositionPjS_S_S_S_S_S_i)
        /*00b0*/ 	.short	0x0380
        /*00b2*/ 	.short	0x003c


	//----- nvinfo : EIATTR_SW_WAR
	.align		4
.L_125:
        /*00b4*/ 	.byte	0x04, 0x36
        /*00b6*/ 	.short	(.L_127 - .L_126)
.L_126:
        /*00b8*/ 	.word	0x00000008
.L_127:


//--------------------- .nv.info._Z22radix_invert_predicatePji --------------------------
	.section	.nv.info._Z22radix_invert_predicatePji,"",@"SHT_CUDA_INFO"
	.sectionflags	@""
	.align	4


	//----- nvinfo : EIATTR_CUDA_API_VERSION
	.align		4
        /*0000*/ 	.byte	0x04, 0x37
        /*0002*/ 	.short	(.L_129 - .L_128)
.L_128:
        /*0004*/ 	.word	0x00000082


	//----- nvinfo : EIATTR_KPARAM_INFO
	.align		4
.L_129:
        /*0008*/ 	.byte	0x04, 0x17
        /*000a*/ 	.short	(.L_131 - .L_130)
.L_130:
        /*000c*/ 	.word	0x00000000
        /*0010*/ 	.short	0x0001
        /*0012*/ 	.short	0x0008
        /*0014*/ 	.byte	0x00, 0xf0, 0x11, 0x00


	//----- nvinfo : EIATTR_KPARAM_INFO
	.align		4
.L_131:
        /*0018*/ 	.byte	0x04, 0x17
        /*001a*/ 	.short	(.L_133 - .L_132)
.L_132:
        /*001c*/ 	.word	0x00000000
        /*0020*/ 	.short	0x0000
        /*0022*/ 	.short	0x0000
        /*0024*/ 	.byte	0x00, 0xf5, 0x21, 0x00


	//----- nvinfo : EIATTR_SPARSE_MMA_MASK
	.align		4
.L_133:
        /*0028*/ 	.byte	0x03, 0x50
        /*002a*/ 	.short	0x0000


	//----- nvinfo : EIATTR_MAXREG_COUNT
	.align		4
        /*002c*/ 	.byte	0x03, 0x1b
        /*002e*/ 	.short	0x00ff


	//----- nvinfo : EIATTR_MERCURY_ISA_VERSION
	.align		4
        /*0030*/ 	.byte	0x03, 0x5f
        /*0032*/ 	.short	0x0101


	//----- nvinfo : EIATTR_VRC_CTA_INIT_COUNT
	.align		4
        /*0034*/ 	.byte	0x02, 0x4a
	.zero		1
	.zero		1


	//----- nvinfo : EIATTR_EXIT_INSTR_OFFSETS
	.align		4
        /*0038*/ 	.byte	0x04, 0x1c
        /*003a*/ 	.short	(.L_135 - .L_134)


	//   ....[0]....
.L_134:
        /*003c*/ 	.word	0x00000070


	//   ....[1]....
        /*0040*/ 	.word	0x000000f0


	//   ....[2]....
        /*0044*/ 	.word	0x00000110


	//----- nvinfo : EIATTR_CBANK_PARAM_SIZE
	.align		4
.L_135:
        /*0048*/ 	.byte	0x03, 0x19
        /*004a*/ 	.short	0x000c


	//----- nvinfo : EIATTR_PARAM_CBANK
	.align		4
        /*004c*/ 	.byte	0x04, 0x0a
        /*004e*/ 	.short	(.L_137 - .L_136)
	.align		4
.L_136:
        /*0050*/ 	.word	index@(.nv.constant0._Z22radix_invert_predicatePji)
        /*0054*/ 	.short	0x0380
        /*0056*/ 	.short	0x000c


	//----- nvinfo : EIATTR_SW_WAR
	.align		4
.L_137:
        /*0058*/ 	.byte	0x04, 0x36
        /*005a*/ 	.short	(.L_139 - .L_138)
.L_138:
        /*005c*/ 	.word	0x00000008
.L_139:


//--------------------- .nv.info._Z15scan_polishing3PjS_S_i --------------------------
	.section	.nv.info._Z15scan_polishing3PjS_S_i,"",@"SHT_CUDA_INFO"
	.sectionflags	@""
	.align	4


	//----- nvinfo : EIATTR_CUDA_API_VERSION
	.align		4
        /*0000*/ 	.byte	0x04, 0x37
        /*0002*/ 	.short	(.L_141 - .L_140)
.L_140:
        /*0004*/ 	.word	0x00000082


	//----- nvinfo : EIATTR_KPARAM_INFO
	.align		4
.L_141:
        /*0008*/ 	.byte	0x04, 0x17
        /*000a*/ 	.short	(.L_143 - .L_142)
.L_142:
        /*000c*/ 	.word	0x00000000
        /*0010*/ 	.short	0x0003
        /*0012*/ 	.short	0x0018
        /*0014*/ 	.byte	0x00, 0xf0, 0x11, 0x00


	//----- nvinfo : EIATTR_KPARAM_INFO
	.align		4
.L_143:
        /*0018*/ 	.byte	0x04, 0x17
        /*001a*/ 	.short	(.L_145 - .L_144)
.L_144:
        /*001c*/ 	.word	0x00000000
        /*0020*/ 	.short	0x0002
        /*0022*/ 	.short	0x0010
        /*0024*/ 	.byte	0x00, 0xf5, 0x21, 0x00


	//----- nvinfo : EIATTR_KPARAM_INFO
	.align		4
.L_145:
        /*0028*/ 	.byte	0x04, 0x17
        /*002a*/ 	.short	(.L_147 - .L_146)
.L_146:
        /*002c*/ 	.word	0x00000000
        /*0030*/ 	.short	0x0001
        /*0032*/ 	.short	0x0008
        /*0034*/ 	.byte	0x00, 0xf5, 0x21, 0x00


	//----- nvinfo : EIATTR_KPARAM_INFO
	.align		4
.L_147:
        /*0038*/ 	.byte	0x04, 0x17
        /*003a*/ 	.short	(.L_149 - .L_148)
.L_148:
        /*003c*/ 	.word	0x00000000
        /*0040*/ 	.short	0x0000
        /*0042*/ 	.short	0x0000
        /*0044*/ 	.byte	0x00, 0xf5, 0x21, 0x00


	//----- nvinfo : EIATTR_SPARSE_MMA_MASK
	.align		4
.L_149:
        /*0048*/ 	.byte	0x03, 0x50
        /*004a*/ 	.short	0x0000


	//----- nvinfo : EIATTR_MAXREG_COUNT
	.align		4
        /*004c*/ 	.byte	0x03, 0x1b
        /*004e*/ 	.short	0x00ff


	//----- nvinfo : EIATTR_MERCURY_ISA_VERSION
	.align		4
        /*0050*/ 	.byte	0x03, 0x5f
        /*0052*/ 	.short	0x0101


	//----- nvinfo : EIATTR_VRC_CTA_INIT_COUNT
	.align		4
        /*0054*/ 	.byte	0x02, 0x4a
	.zero		1
	.zero		1


	//----- nvinfo : EIATTR_EXIT_INSTR_OFFSETS
	.align		4
        /*0058*/ 	.byte	0x04, 0x1c
        /*005a*/ 	.short	(.L_151 - .L_150)


	//   ....[0]....
.L_150:
        /*005c*/ 	.word	0x00000080


	//   ....[1]....
        /*0060*/ 	.word	0x00000140


	//----- nvinfo : EIATTR_CBANK_PARAM_SIZE
	.align		4
.L_151:
        /*0064*/ 	.byte	0x03, 0x19
        /*0066*/ 	.short	0x001c


	//----- nvinfo : EIATTR_PARAM_CBANK
	.align		4
        /*0068*/ 	.byte	0x04, 0x0a
        /*006a*/ 	.short	(.L_153 - .L_152)
	.align		4
.L_152:
        /*006c*/ 	.word	index@(.nv.constant0._Z15scan_polishing3PjS_S_i)
        /*0070*/ 	.short	0x0380
        /*0072*/ 	.short	0x001c


	//----- nvinfo : EIATTR_SW_WAR
	.align		4
.L_153:
        /*0074*/ 	.byte	0x04, 0x36
        /*0076*/ 	.short	(.L_155 - .L_154)
.L_154:
        /*0078*/ 	.word	0x00000008
.L_155:


//--------------------- .nv.info._Z15scan_polishing2PjS_S_i --------------------------
	.section	.nv.info._Z15scan_polishing2PjS_S_i,"",@"SHT_CUDA_INFO"
	.sectionflags	@""
	.align	4


	//----- nvinfo : EIATTR_CUDA_API_VERSION
	.align		4
        /*0000*/ 	.byte	0x04, 0x37
        /*0002*/ 	.short	(.L_157 - .L_156)
.L_156:
        /*0004*/ 	.word	0x00000082


	//----- nvinfo : EIATTR_KPARAM_INFO
	.align		4
.L_157:
        /*0008*/ 	.byte	0x04, 0x17
        /*000a*/ 	.short	(.L_159 - .L_158)
.L_158:
        /*000c*/ 	.word	0x00000000
        /*0010*/ 	.short	0x0003
        /*0012*/ 	.short	0x0018
        /*0014*/ 	.byte	0x00, 0xf0, 0x11, 0x00


	//----- nvinfo : EIATTR_KPARAM_INFO
	.align		4
.L_159:
        /*0018*/ 	.byte	0x04, 0x17
        /*001a*/ 	.short	(.L_161 - .L_160)
.L_160:
        /*001c*/ 	.word	0x00000000
        /*0020*/ 	.short	0x0002
        /*0022*/ 	.short	0x0010
        /*0024*/ 	.byte	0x00, 0xf5, 0x21, 0x00


	//----- nvinfo : EIATTR_KPARAM_INFO
	.align		4
.L_161:
        /*0028*/ 	.byte	0x04, 0x17
        /*002a*/ 	.short	(.L_163 - .L_162)
.L_162:
        /*002c*/ 	.word	0x00000000
        /*0030*/ 	.short	0x0001
        /*0032*/ 	.short	0x0008
        /*0034*/ 	.byte	0x00, 0xf5, 0x21, 0x00


	//----- nvinfo : EIATTR_KPARAM_INFO
	.align		4
.L_163:
        /*0038*/ 	.byte	0x04, 0x17
        /*003a*/ 	.short	(.L_165 - .L_164)
.L_164:
        /*003c*/ 	.word	0x00000000
        /*0040*/ 	.short	0x0000
        /*0042*/ 	.short	0x0000
        /*0044*/ 	.byte	0x00, 0xf5, 0x21, 0x00


	//----- nvinfo : EIATTR_SPARSE_MMA_MASK
	.align		4
.L_165:
        /*0048*/ 	.byte	0x03, 0x50
        /*004a*/ 	.short	0x0000


	//----- nvinfo : EIATTR_MAXREG_COUNT
	.align		4
        /*004c*/ 	.byte	0x03, 0x1b
        /*004e*/ 	.short	0x00ff


	//----- nvinfo : EIATTR_MERCURY_ISA_VERSION
	.align		4
        /*0050*/ 	.byte	0x03, 0x5f
        /*0052*/ 	.short	0x0101


	//----- nvinfo : EIATTR_VRC_CTA_INIT_COUNT
	.align		4
        /*0054*/ 	.byte	0x02, 0x4a
	.zero		1
	.zero		1


	//----- nvinfo : EIATTR_EXIT_INSTR_OFFSETS
	.align		4
        /*0058*/ 	.byte	0x04, 0x1c
        /*005a*/ 	.short	(.L_167 - .L_166)


	//   ....[0]....
.L_166:
        /*005c*/ 	.word	0x00000070


	//   ....[1]....
        /*0060*/ 	.word	0x00000100


	//----- nvinfo : EIATTR_CBANK_PARAM_SIZE
	.align		4
.L_167:
        /*0064*/ 	.byte	0x03, 0x19
        /*0066*/ 	.short	0x001c


	//----- nvinfo : EIATTR_PARAM_CBANK
	.align		4
        /*0068*/ 	.byte	0x04, 0x0a
        /*006a*/ 	.short	(.L_169 - .L_168)
	.align		4
.L_168:
        /*006c*/ 	.word	index@(.nv.constant0._Z15scan_polishing2PjS_S_i)
        /*0070*/ 	.short	0x0380
        /*0072*/ 	.short	0x001c


	//----- nvinfo : EIATTR_SW_WAR
	.align		4
.L_169:
        /*0074*/ 	.byte	0x04, 0x36
        /*0076*/ 	.short	(.L_171 - .L_170)
.L_170:
        /*0078*/ 	.word	0x00000008
.L_171:


//--------------------- .nv.info._Z15scan_polishing1PjS_S_i --------------------------
	.section	.nv.info._Z15scan_polishing1PjS_S_i,"",@"SHT_CUDA_INFO"
	.sectionflags	@""
	.align	4


	//----- nvinfo : EIATTR_CUDA_API_VERSION
	.align		4
        /*0000*/ 	.byte	0x04, 0x37
        /*0002*/ 	.short	(.L_173 - .L_172)
.L_172:
        /*0004*/ 	.word	0x00000082


	//----- nvinfo : EIATTR_KPARAM_INFO
	.align		4
.L_173:
        /*0008*/ 	.byte	0x04, 0x17
        /*000a*/ 	.short	(.L_175 - .L_174)
.L_174:
        /*000c*/ 	.word	0x00000000
        /*0010*/ 	.short	0x0003
        /*0012*/ 	.short	0x0018
        /*0014*/ 	.byte	0x00, 0xf0, 0x11, 0x00


	//----- nvinfo : EIATTR_KPARAM_INFO
	.align		4
.L_175:
        /*0018*/ 	.byte	0x04, 0x17
        /*001a*/ 	.short	(.L_177 - .L_176)
.L_176:
        /*001c*/ 	.word	0x00000000
        /*0020*/ 	.short	0x0002
        /*0022*/ 	.short	0x0010
        /*0024*/ 	.byte	0x00, 0xf5, 0x21, 0x00


	//----- nvinfo : EIATTR_KPARAM_INFO
	.align		4
.L_177:
        /*0028*/ 	.byte	0x04, 0x17
        /*002a*/ 	.short	(.L_179 - .L_178)
.L_178:
        /*002c*/ 	.word	0x00000000
        /*0030*/ 	.short	0x0001
        /*0032*/ 	.short	0x0008
        /*0034*/ 	.byte	0x00, 0xf5, 0x21, 0x00


	//----- nvinfo : EIATTR_KPARAM_INFO
	.align		4
.L_179:
        /*0038*/ 	.byte	0x04, 0x17
        /*003a*/ 	.short	(.L_181 - .L_180)
.L_180:
        /*003c*/ 	.word	0x00000000
        /*0040*/ 	.short	0x0000
        /*0042*/ 	.short	0x0000
        /*0044*/ 	.byte	0x00, 0xf5, 0x21, 0x00


	//----- nvinfo : EIATTR_SPARSE_MMA_MASK
	.align		4
.L_181:
        /*0048*/ 	.byte	0x03, 0x50
        /*004a*/ 	.short	0x0000


	//----- nvinfo : EIATTR_MAXREG_COUNT
	.align		4
        /*004c*/ 	.byte	0x03, 0x1b
        /*004e*/ 	.short	0x00ff


	//----- nvinfo : EIATTR_MERCURY_ISA_VERSION
	.align		4
        /*0050*/ 	.byte	0x03, 0x5f
        /*0052*/ 	.short	0x0101


	//----- nvinfo : EIATTR_VRC_CTA_INIT_COUNT
	.align		4
        /*0054*/ 	.byte	0x02, 0x4a
	.zero		1
	.zero		1


	//----- nvinfo : EIATTR_EXIT_INSTR_OFFSETS
	.align		4
        /*0058*/ 	.byte	0x04, 0x1c
        /*005a*/ 	.short	(.L_183 - .L_182)


	//   ....[0]....
.L_182:
        /*005c*/ 	.word	0x00000070


	//   ....[1]....
        /*0060*/ 	.word	0x00000120


	//----- nvinfo : EIATTR_CRS_STACK_SIZE
	.align		4
.L_183:
        /*0064*/ 	.byte	0x04, 0x1e
        /*0066*/ 	.short	(.L_185 - .L_184)
.L_184:
        /*0068*/ 	.word	0x00000000


	//----- nvinfo : EIATTR_CBANK_PARAM_SIZE
	.align		4
.L_185:
        /*006c*/ 	.byte	0x03, 0x19
        /*006e*/ 	.short	0x001c


	//----- nvinfo : EIATTR_PARAM_CBANK
	.align		4
        /*0070*/ 	.byte	0x04, 0x0a
        /*0072*/ 	.short	(.L_187 - .L_186)
	.align		4
.L_186:
        /*0074*/ 	.word	index@(.nv.constant0._Z15scan_polishing1PjS_S_i)
        /*0078*/ 	.short	0x0380
        /*007a*/ 	.short	0x001c


	//----- nvinfo : EIATTR_SW_WAR
	.align		4
.L_187:
        /*007c*/ 	.byte	0x04, 0x36
        /*007e*/ 	.short	(.L_189 - .L_188)
.L_188:
        /*0080*/ 	.word	0x00000008
.L_189:


//--------------------- .nv.info._Z18scan_add_block_sumPjS_i --------------------------
	.section	.nv.info._Z18scan_add_block_sumPjS_i,"",@"SHT_CUDA_INFO"
	.sectionflags	@""
	.align	4


	//----- nvinfo : EIATTR_CUDA_API_VERSION
	.align		4
        /*0000*/ 	.byte	0x04, 0x37
        /*0002*/ 	.short	(.L_191 - .L_190)
.L_190:
        /*0004*/ 	.word	0x00000082


	//----- nvinfo : EIATTR_KPARAM_INFO
	.align		4
.L_191:
        /*0008*/ 	.byte	0x04, 0x17
        /*000a*/ 	.short	(.L_193 - .L_192)
.L_192:
        /*000c*/ 	.word	0x00000000
        /*0010*/ 	.short	0x0002
        /*0012*/ 	.short	0x0010
        /*0014*/ 	.byte	0x00, 0xf0, 0x11, 0x00


	//----- nvinfo : EIATTR_KPARAM_INFO
	.align		4
.L_193:
        /*0018*/ 	.byte	0x04, 0x17
        /*001a*/ 	.short	(.L_195 - .L_194)
.L_194:
        /*001c*/ 	.word	0x00000000
        /*0020*/ 	.short	0x0001
        /*0022*/ 	.short	0x0008
        /*0024*/ 	.byte	0x00, 0xf5, 0x21, 0x00


	//----- nvinfo : EIATTR_KPARAM_INFO
	.align		4
.L_195:
        /*0028*/ 	.byte	0x04, 0x17
        /*002a*/ 	.short	(.L_197 - .L_196)
.L_196:
        /*002c*/ 	.word	0x00000000
        /*0030*/ 	.short	0x0000
        /*0032*/ 	.short	0x0000
        /*0034*/ 	.byte	0x00, 0xf5, 0x21, 0x00


	//----- nvinfo : EIATTR_SPARSE_MMA_MASK
	.align		4
.L_197:
        /*0038*/ 	.byte	0x03, 0x50
        /*003a*/ 	.short	0x0000


	//----- nvinfo : EIATTR_MAXREG_COUNT
	.align		4
        /*003c*/ 	.byte	0x03, 0x1b
        /*003e*/ 	.short	0x00ff


	//----- nvinfo : EIATTR_MERCURY_ISA_VERSION
	.align		4
        /*0040*/ 	.byte	0x03, 0x5f
        /*0042*/ 	.short	0x0101


	//----- nvinfo : EIATTR_VRC_CTA_INIT_COUNT
	.align		4
        /*0044*/ 	.byte	0x02, 0x4a
	.zero		1
	.zero		1


	//----- nvinfo : EIATTR_EXIT_INSTR_OFFSETS
	.align		4
        /*0048*/ 	.byte	0x04, 0x1c
        /*004a*/ 	.short	(.L_199 - .L_198)


	//   ....[0]....
.L_198:
        /*004c*/ 	.word	0x00000080


	//   ....[1]....
        /*0050*/ 	.word	0x00000130


	//----- nvinfo : EIATTR_CBANK_PARAM_SIZE
	.align		4
.L_199:
        /*0054*/ 	.byte	0x03, 0x19
        /*0056*/ 	.short	0x0014


	//----- nvinfo : EIATTR_PARAM_CBANK
	.align		4
        /*0058*/ 	.byte	0x04, 0x0a
        /*005a*/ 	.short	(.L_201 - .L_200)
	.align		4
.L_200:
        /*005c*/ 	.word	index@(.nv.constant0._Z18scan_add_block_sumPjS_i)
        /*0060*/ 	.short	0x0380
        /*0062*/ 	.short	0x0014


	//----- nvinfo : EIATTR_SW_WAR
	.align		4
.L_201:
        /*0064*/ 	.byte	0x04, 0x36
        /*0066*/ 	.short	(.L_203 - .L_202)
.L_202:
        /*0068*/ 	.word	0x00000008
.L_203:


//--------------------- .nv.info._Z18scan_get_block_sumPjS_i --------------------------
	.section	.nv.info._Z18scan_get_block_sumPjS_i,"",@"SHT_CUDA_INFO"
	.sectionflags	@""
	.align	4


	//----- nvinfo : EIATTR_CUDA_API_VERSION
	.align		4
        /*0000*/ 	.byte	0x04, 0x37
        /*0002*/ 	.short	(.L_205 - .L_204)
.L_204:
        /*0004*/ 	.word	0x00000082


	//----- nvinfo : EIATTR_KPARAM_INFO
	.align		4
.L_205:
        /*0008*/ 	.byte	0x04, 0x17
        /*000a*/ 	.short	(.L_207 - .L_206)
.L_206:
        /*000c*/ 	.word	0x00000000
        /*0010*/ 	.short	0x0002
        /*0012*/ 	.short	0x0010
        /*0014*/ 	.byte	0x00, 0xf0, 0x11, 0x00


	//----- nvinfo : EIATTR_KPARAM_INFO
	.align		4
.L_207:
        /*0018*/ 	.byte	0x04, 0x17
        /*001a*/ 	.short	(.L_209 - .L_208)
.L_208:
        /*001c*/ 	.word	0x00000000
        /*0020*/ 	.short	0x0001
        /*0022*/ 	.short	0x0008
        /*0024*/ 	.byte	0x00, 0xf5, 0x21, 0x00


	//----- nvinfo : EIATTR_KPARAM_INFO
	.align		4
.L_209:
        /*0028*/ 	.byte	0x04, 0x17
        /*002a*/ 	.short	(.L_211 - .L_210)
.L_210:
        /*002c*/ 	.word	0x00000000
        /*0030*/ 	.short	0x0000
        /*0032*/ 	.short	0x0000
        /*0034*/ 	.byte	0x00, 0xf5, 0x21, 0x00


	//----- nvinfo : EIATTR_SPARSE_MMA_MASK
	.align		4
.L_211:
        /*0038*/ 	.byte	0x03, 0x50
        /*003a*/ 	.short	0x0000


	//----- nvinfo : EIATTR_MAXREG_COUNT
	.align		4
        /*003c*/ 	.byte	0x03, 0x1b
        /*003e*/ 	.short	0x00ff


	//----- nvinfo : EIATTR_MERCURY_ISA_VERSION
	.align		4
        /*0040*/ 	.byte	0x03, 0x5f
        /*0042*/ 	.short	0x0101


	//----- nvinfo : EIATTR_VRC_CTA_INIT_COUNT
	.align		4
        /*0044*/ 	.byte	0x02, 0x4a
	.zero		1
	.zero		1


	//----- nvinfo : EIATTR_EXIT_INSTR_OFFSETS
	.align		4
        /*0048*/ 	.byte	0x04, 0x1c
        /*004a*/ 	.short	(.L_213 - .L_212)


	//   ....[0]....
.L_212:
        /*004c*/ 	.word	0x000000c0


	//   ....[1]....
        /*0050*/ 	.word	0x00000130


	//----- nvinfo : EIATTR_CBANK_PARAM_SIZE
	.align		4
.L_213:
        /*0054*/ 	.byte	0x03, 0x19
        /*0056*/ 	.short	0x0014


	//----- nvinfo : EIATTR_PARAM_CBANK
	.align		4
        /*0058*/ 	.byte	0x04, 0x0a
        /*005a*/ 	.short	(.L_215 - .L_214)
	.align		4
.L_214:
        /*005c*/ 	.word	index@(.nv.constant0._Z18scan_get_block_sumPjS_i)
        /*0060*/ 	.short	0x0380
        /*0062*/ 	.short	0x0014


	//----- nvinfo : EIATTR_SW_WAR
	.align		4
.L_215:
        /*0064*/ 	.byte	0x04, 0x36
        /*0066*/ 	.short	(.L_217 - .L_216)
.L_216:
        /*0068*/ 	.word	0x00000008
.L_217:


//--------------------- .nv.info._Z20scan_inplace_threadsPji --------------------------
	.section	.nv.info._Z20scan_inplace_threadsPji,"",@"SHT_CUDA_INFO"
	.sectionflags	@""
	.align	4


	//----- nvinfo : EIATTR_CUDA_API_VERSION
	.align		4
        /*0000*/ 	.byte	0x04, 0x37
        /*0002*/ 	.short	(.L_219 - .L_218)
.L_218:
        /*0004*/ 	.word	0x00000082


	//----- nvinfo : EIATTR_KPARAM_INFO
	.align		4
.L_219:
        /*0008*/ 	.byte	0x04, 0x17
        /*000a*/ 	.short	(.L_221 - .L_220)
.L_220:
        /*000c*/ 	.word	0x00000000
        /*0010*/ 	.short	0x0001
        /*0012*/ 	.short	0x0008
        /*0014*/ 	.byte	0x00, 0xf0, 0x11, 0x00


	//----- nvinfo : EIATTR_KPARAM_INFO
	.align		4
.L_221:
        /*0018*/ 	.byte	0x04, 0x17
        /*001a*/ 	.short	(.L_223 - .L_222)
.L_222:
        /*001c*/ 	.word	0x00000000
        /*0020*/ 	.short	0x0000
        /*0022*/ 	.short	0x0000
        /*0024*/ 	.byte	0x00, 0xf5, 0x21, 0x00


	//----- nvinfo : EIATTR_SPARSE_MMA_MASK
	.align		4
.L_223:
        /*0028*/ 	.byte	0x03, 0x50
        /*002a*/ 	.short	0x0000


	//----- nvinfo : EIATTR_MAXREG_COUNT
	.align		4
        /*002c*/ 	.byte	0x03, 0x1b
        /*002e*/ 	.short	0x00ff


	//----- nvinfo : EIATTR_NUM_BARRIERS
	.align		4
        /*0030*/ 	.byte	0x02, 0x4c
        /*0032*/ 	.byte	0x01
	.zero		1


	//----- nvinfo : EIATTR_MERCURY_ISA_VERSION
	.align		4
        /*0034*/ 	.byte	0x03, 0x5f
        /*0036*/ 	.short	0x0101


	//----- nvinfo : EIATTR_VRC_CTA_INIT_COUNT
	.align		4
        /*0038*/ 	.byte	0x02, 0x4a
	.zero		1
	.zero		1


	//----- nvinfo : EIATTR_EXIT_INSTR_OFFSETS
	.align		4
        /*003c*/ 	.byte	0x04, 0x1c
        /*003e*/ 	.short	(.L_225 - .L_224)


	//   ....[0]....
.L_224:
        /*0040*/ 	.word	0x00000030


	//   ....[1]....
        /*0044*/ 	.word	0x000001d0


	//----- nvinfo : EIATTR_CBANK_PARAM_SIZE
	.align		4
.L_225:
        /*0048*/ 	.byte	0x03, 0x19
        /*004a*/ 	.short	0x000c


	//----- nvinfo : EIATTR_PARAM_CBANK
	.align		4
        /*004c*/ 	.byte	0x04, 0x0a
        /*004e*/ 	.short	(.L_227 - .L_226)
	.align		4
.L_226:
        /*0050*/ 	.word	index@(.nv.constant0._Z20scan_inplace_threadsPji)
        /*0054*/ 	.short	0x0380
        /*0056*/ 	.short	0x000c


	//----- nvinfo : EIATTR_SW_WAR
	.align		4
.L_227:
        /*0058*/ 	.byte	0x04, 0x36
        /*005a*/ 	.short	(.L_229 - .L_228)
.L_228:
        /*005c*/ 	.word	0x00000008
.L_229:


//--------------------- .nv.info._Z15radix_predicatePjS_ii --------------------------
	.section	.nv.info._Z15radix_predicatePjS_ii,"",@"SHT_CUDA_INFO"
	.sectionflags	@""
	.align	4


	//----- nvinfo : EIATTR_CUDA_API_VERSION
	.align		4
        /*0000*/ 	.byte	0x04, 0x37
        /*0002*/ 	.short	(.L_231 - .L_230)
.L_230:
        /*0004*/ 	.word	0x00000082


	//----- nvinfo : EIATTR_KPARAM_INFO
	.align		4
.L_231:
        /*0008*/ 	.byte	0x04, 0x17
        /*000a*/ 	.short	(.L_233 - .L_232)
.L_232:
        /*000c*/ 	.word	0x00000000
        /*0010*/ 	.short	0x0003
        /*0012*/ 	.short	0x0014
        /*0014*/ 	.byte	0x00, 0xf0, 0x11, 0x00


	//----- nvinfo : EIATTR_KPARAM_INFO
	.align		4
.L_233:
        /*0018*/ 	.byte	0x04, 0x17
        /*001a*/ 	.short	(.L_235 - .L_234)
.L_234:
        /*001c*/ 	.word	0x00000000
        /*0020*/ 	.short	0x0002
        /*0022*/ 	.short	0x0010
        /*0024*/ 	.byte	0x00, 0xf0, 0x11, 0x00


	//----- nvinfo : EIATTR_KPARAM_INFO
	.align		4
.L_235:
        /*0028*/ 	.byte	0x04, 0x17
        /*002a*/ 	.short	(.L_237 - .L_236)
.L_236:
        /*002c*/ 	.word	0x00000000
        /*0030*/ 	.short	0x0001
        /*0032*/ 	.short	0x0008
        /*0034*/ 	.byte	0x00, 0xf5, 0x21, 0x00


	//----- nvinfo : EIATTR_KPARAM_INFO
	.align		4
.L_237:
        /*0038*/ 	.byte	0x04, 0x17
        /*003a*/ 	.short	(.L_239 - .L_238)
.L_238:
        /*003c*/ 	.word	0x00000000
        /*0040*/ 	.short	0x0000
        /*0042*/ 	.short	0x0000
        /*0044*/ 	.byte	0x00, 0xf5, 0x21, 0x00


	//----- nvinfo : EIATTR_SPARSE_MMA_MASK
	.align		4
.L_239:
        /*0048*/ 	.byte	0x03, 0x50
        /*004a*/ 	.short	0x0000


	//----- nvinfo : EIATTR_MAXREG_COUNT
	.align		4
        /*004c*/ 	.byte	0x03, 0x1b
        /*004e*/ 	.short	0x00ff


	//----- nvinfo : EIATTR_MERCURY_ISA_VERSION
	.align		4
        /*0050*/ 	.byte	0x03, 0x5f
        /*0052*/ 	.short	0x0101


	//----- nvinfo : EIATTR_VRC_CTA_INIT_COUNT
	.align		4
        /*0054*/ 	.byte	0x02, 0x4a
	.zero		1
	.zero		1


	//----- nvinfo : EIATTR_EXIT_INSTR_OFFSETS
	.align		4
        /*0058*/ 	.byte	0x04, 0x1c
        /*005a*/ 	.short	(.L_241 - .L_240)


	//   ....[0]....
.L_240:
        /*005c*/ 	.word	0x00000070


	//   ....[1]....
        /*0060*/ 	.word	0x00000120


	//----- nvinfo : EIATTR_CBANK_PARAM_SIZE
	.align		4
.L_241:
        /*0064*/ 	.byte	0x03, 0x19
        /*0066*/ 	.short	0x0018


	//----- nvinfo : EIATTR_PARAM_CBANK
	.align		4
        /*0068*/ 	.byte	0x04, 0x0a
        /*006a*/ 	.short	(.L_243 - .L_242)
	.align		4
.L_242:
        /*006c*/ 	.word	index@(.nv.constant0._Z15radix_predicatePjS_ii)
        /*0070*/ 	.short	0x0380
        /*0072*/ 	.short	0x0018


	//----- nvinfo : EIATTR_SW_WAR
	.align		4
.L_243:
        /*0074*/ 	.byte	0x04, 0x36
        /*0076*/ 	.short	(.L_245 - .L_244)
.L_244:
        /*0078*/ 	.word	0x00000008
.L_245:


//--------------------- .nv.info._Z10max_reducePjS_i --------------------------
	.section	.nv.info._Z10max_reducePjS_i,"",@"SHT_CUDA_INFO"
	.sectionflags	@""
	.align	4


	//----- nvinfo : EIATTR_CUDA_API_VERSION
	.align		4
        /*0000*/ 	.byte	0x04, 0x37
        /*0002*/ 	.short	(.L_247 - .L_246)
.L_246:
        /*0004*/ 	.word	0x00000082


	//----- nvinfo : EIATTR_KPARAM_INFO
	.align		4
.L_247:
        /*0008*/ 	.byte	0x04, 0x17
        /*000a*/ 	.short	(.L_249 - .L_248)
.L_248:
        /*000c*/ 	.word	0x00000000
        /*0010*/ 	.short	0x0002
        /*0012*/ 	.short	0x0010
        /*0014*/ 	.byte	0x00, 0xf0, 0x11, 0x00


	//----- nvinfo : EIATTR_KPARAM_INFO
	.align		4
.L_249:
        /*0018*/ 	.byte	0x04, 0x17
        /*001a*/ 	.short	(.L_251 - .L_250)
.L_250:
        /*001c*/ 	.word	0x00000000
        /*0020*/ 	.short	0x0001
        /*0022*/ 	.short	0x0008
        /*0024*/ 	.byte	0x00, 0xf5, 0x21, 0x00


	//----- nvinfo : EIATTR_KPARAM_INFO
	.align		4
.L_251:
        /*0028*/ 	.byte	0x04, 0x17
        /*002a*/ 	.short	(.L_253 - .L_252)
.L_252:
        /*002c*/ 	.word	0x00000000
        /*0030*/ 	.short	0x0000
        /*0032*/ 	.short	0x0000
        /*0034*/ 	.byte	0x00, 0xf5, 0x21, 0x00


	//----- nvinfo : EIATTR_SPARSE_MMA_MASK
	.align		4
.L_253:
        /*0038*/ 	.byte	0x03, 0x50
        /*003a*/ 	.short	0x0000


	//----- nvinfo : EIATTR_MAXREG_COUNT
	.align		4
        /*003c*/ 	.byte	0x03, 0x1b
        /*003e*/ 	.short	0x00ff


	//----- nvinfo : EIATTR_NUM_BARRIERS
	.align		4
        /*0040*/ 	.byte	0x02, 0x4c
        /*0042*/ 	.byte	0x01
	.zero		1


	//----- nvinfo : EIATTR_MERCURY_ISA_VERSION
	.align		4
        /*0044*/ 	.byte	0x03, 0x5f
        /*0046*/ 	.short	0x0101


	//----- nvinfo : EIATTR_VRC_CTA_INIT_COUNT
	.align		4
        /*0048*/ 	.byte	0x02, 0x4a
	.zero		1
	.zero		1


	//----- nvinfo : EIATTR_EXIT_INSTR_OFFSETS
	.align		4
        /*004c*/ 	.byte	0x04, 0x1c
        /*004e*/ 	.short	(.L_255 - .L_254)


	//   ....[0]....
.L_254:
        /*0050*/ 	.word	0x00000200


	//   ....[1]....
        /*0054*/ 	.word	0x00000280


	//----- nvinfo : EIATTR_CBANK_PARAM_SIZE
	.align		4
.L_255:
        /*0058*/ 	.byte	0x03, 0x19
        /*005a*/ 	.short	0x0014


	//----- nvinfo : EIATTR_PARAM_CBANK
	.align		4
        /*005c*/ 	.byte	0x04, 0x0a
        /*005e*/ 	.short	(.L_257 - .L_256)
	.align		4
.L_256:
        /*0060*/ 	.word	index@(.nv.constant0._Z10max_reducePjS_i)
        /*0064*/ 	.short	0x0380
        /*0066*/ 	.short	0x0014


	//----- nvinfo : EIATTR_SW_WAR
	.align		4
.L_257:
        /*0068*/ 	.byte	0x04, 0x36
        /*006a*/ 	.short	(.L_259 - .L_258)
.L_258:
        /*006c*/ 	.word	0x00000008
.L_259:


//--------------------- .nv.callgraph             --------------------------
	.section	.nv.callgraph,"",@"SHT_CUDA_CALLGRAPH"
	.align	4
	.sectionentsize	8
	.align		4
        /*0000*/ 	.word	0x00000000
	.align		4
        /*0004*/ 	.word	0xffffffff
	.align		4
        /*0008*/ 	.word	0x00000000
	.align		4
        /*000c*/ 	.word	0xfffffffe
	.align		4
        /*0010*/ 	.word	0x00000000
	.align		4
        /*0014*/ 	.word	0xfffffffd
	.align		4
        /*0018*/ 	.word	0x00000000
	.align		4
        /*001c*/ 	.word	0xfffffffc


//--------------------- .text._Z17regular_relocate2PjS_S_i --------------------------
	.section	.text._Z17regular_relocate2PjS_S_i,"ax",@progbits
	.align	128
        .global         _Z17regular_relocate2PjS_S_i
        .type           _Z17regular_relocate2PjS_S_i,@function
        .size           _Z17regular_relocate2PjS_S_i,(.L_x_17 - _Z17regular_relocate2PjS_S_i)
        .other          _Z17regular_relocate2PjS_S_i,@"STO_CUDA_ENTRY STV_DEFAULT"
_Z17regular_relocate2PjS_S_i:
.text._Z17regular_relocate2PjS_S_i:
[----:B------:R-:W-:Y:S01]  /*0000*/  LDC R1, c[0x0][0x37c] ;  /* 0x0000df00ff017b82 */ /* 0x000fe20000000800 */
[----:B------:R-:W0:Y:S01]  /*0010*/  S2R R9, SR_TID.X ;  /* 0x0000000000097919 */ /* 0x000e220000002100 */
[----:B------:R-:W0:Y:S01]  /*0020*/  LDCU UR4, c[0x0][0x360] ;  /* 0x00006c00ff0477ac */ /* 0x000e220008000800 */
[----:B------:R-:W0:Y:S01]  /*0030*/  S2R R0, SR_CTAID.X ;  /* 0x0000000000007919 */ /* 0x000e220000002500 */
[----:B------:R-:W1:Y:S01]  /*0040*/  LDCU UR5, c[0x0][0x398] ;  /* 0x00007300ff0577ac */ /* 0x000e620008000800 */
[----:B0-----:R-:W-:-:S05]  /*0050*/  IMAD R9, R0, UR4, R9 ;  /* 0x0000000400097c24 */ /* 0x001fca000f8e0209 */
[----:B-1----:R-:W-:-:S13]  /*0060*/  ISETP.GE.AND P0, PT, R9, UR5, PT ;  /* 0x0000000509007c0c */ /* 0x002fda000bf06270 */
[----:B------:R-:W-:Y:S05]  /*0070*/  @P0 EXIT ;  /* 0x000000000000094d */ /* 0x000fea0003800000 */
[----:B------:R-:W0:Y:S01]  /*0080*/  LDC.64 R2, c[0x0][0x390] ;  /* 0x0000e400ff027b82 */ /* 0x000e220000000a00 */
[----:B------:R-:W1:Y:S07]  /*0090*/  LDCU.64 UR4, c[0x0][0x358] ;  /* 0x00006b00ff0477ac */ /* 0x000e6e0008000a00 */
[----:B------:R-:W2:Y:S08]  /*00a0*/  LDC.64 R4, c[0x0][0x380] ;  /* 0x0000e000ff047b82 */ /* 0x000eb00000000a00 */
[----:B------:R-:W3:Y:S01]  /*00b0*/  LDC.64 R6, c[0x0][0x388] ;  /* 0x0000e200ff067b82 */ /* 0x000ee20000000a00 */
[----:B0-----:R-:W-:-:S06]  /*00c0*/  IMAD.WIDE R2, R9, 0x4, R2 ;  /* 0x0000000409027825 */ /* 0x001fcc00078e0202 */
[----:B-1----:R-:W4:Y:S01]  /*00d0*/  LDG.E R3, desc[UR4][R2.64] ;  /* 0x0000000402037981 */ /* 0x002f22000c1e1900 */
[----:B--2---:R-:W-:-:S04]  /*00e0*/  IMAD.WIDE R4, R9, 0x4, R4 ;  /* 0x0000000409047825 */ /* 0x004fc800078e0204 */
[----:B---3--:R-:W-:Y:S01]  /*00f0*/  IMAD.WIDE R6, R9, 0x4, R6 ;  /* 0x0000000409067825 */ /* 0x008fe200078e0206 */
[----:B----4-:R-:W-:Y:S04]  /*0100*/  STG.E desc[UR4][R4.64], R3 ;  /* 0x0000000304007986 */ /* 0x010fe8000c101904 */
[----:B------:R-:W-:Y:S01]  /*0110*/  STG.E desc[UR4][R6.64], R9 ;  /* 0x0000000906007986 */ /* 0x000fe2000c101904 */
[----:B------:R-:W-:Y:S05]  /*0120*/  EXIT ;  /* 0x000000000000794d */ /* 0x000fea0003800000 */
.L_x_0:
[----:B------:R-:W-:-:S00]  /*0130*/  BRA `(.L_x_0) ;  /* 0xfffffffc00fc7947 */ /* 0x000fc0000383ffff */
[----:B------:R-:W-:-:S00]  /*0140*/  NOP ;  /* 0x0000000000007918 */ /* 0x000fc00000000000 */
        /* <DEDUP_REMOVED lines=11> */
.L_x_17:


//--------------------- .text._Z17regular_relocate1PjS_S_i --------------------------
	.section	.text._Z17regular_relocate1PjS_S_i,"ax",@progbits
	.align	128
        .global         _Z17regular_relocate1PjS_S_i
        .type           _Z17regular_relocate1PjS_S_i,@function
        .size           _Z17regular_relocate1PjS_S_i,(.L_x_18 - _Z17regular_relocate1PjS_S_i)
        .other          _Z17regular_relocate1PjS_S_i,@"STO_CUDA_ENTRY STV_DEFAULT"
_Z17regular_relocate1PjS_S_i:
.text._Z17regular_relocate1PjS_S_i:
        /* <DEDUP_REMOVED lines=10> */
[----:B------:R-:W2:Y:S01]  /*00a0*/  LDC.64 R2, c[0x0][0x380] ;  /* 0x0000e000ff027b82 */ /* 0x000ea20000000a00 */
[----:B0-----:R-:W-:-:S06]  /*00b0*/  IMAD.WIDE R4, R7, 0x4, R4 ;  /* 0x0000000407047825 */ /* 0x001fcc00078e0204 */
[----:B-1----:R-:W3:Y:S01]  /*00c0*/  LDG.E R5, desc[UR4][R4.64] ;  /* 0x0000000404057981 */ /* 0x002ee2000c1e1900 */
[----:B--2---:R-:W-:Y:S02]  /*00d0*/  IMAD.WIDE R2, R7, 0x4, R2 ;  /* 0x0000000407027825 */ /* 0x004fe400078e0202 */
[----:B------:R-:W3:Y:S04]  /*00e0*/  LDC.64 R6, c[0x0][0x390] ;  /* 0x0000e400ff067b82 */ /* 0x000ee80000000a00 */
[----:B------:R-:W2:Y:S01]  /*00f0*/  LDG.E R3, desc[UR4][R2.64] ;  /* 0x0000000402037981 */ /* 0x000ea2000c1e1900 */
[----:B---3--:R-:W-:-:S05]  /*0100*/  IMAD.WIDE.U32 R6, R5, 0x4, R6 ;  /* 0x0000000405067825 */ /* 0x008fca00078e0006 */
[----:B--2---:R-:W-:Y:S01]  /*0110*/  STG.E desc[UR4][R6.64], R3 ;  /* 0x0000000306007986 */ /* 0x004fe2000c101904 */
[----:B------:R-:W-:Y:S05]  /*0120*/  EXIT ;  /* 0x000000000000794d */ /* 0x000fea0003800000 */
.L_x_1:
        /* <DEDUP_REMOVED lines=13> */
.L_x_18:


//--------------------- .text._Z16radix_repositionPjS_S_S_S_S_S_i --------------------------
	.section	.text._Z16radix_repositionPjS_S_S_S_S_S_i,"ax",@progbits
	.align	128
        .global         _Z16radix_repositionPjS_S_S_S_S_S_i
        .type           _Z16radix_repositionPjS_S_S_S_S_S_i,@function
        .size           _Z16radix_repositionPjS_S_S_S_S_S_i,(.L_x_19 - _Z16radix_repositionPjS_S_S_S_S_S_i)
        .other          _Z16radix_repositionPjS_S_S_S_S_S_i,@"STO_CUDA_ENTRY STV_DEFAULT"
_Z16radix_repositionPjS_S_S_S_S_S_i:
.text._Z16radix_repositionPjS_S_S_S_S_S_i:
        /* <DEDUP_REMOVED lines=13> */
[----:B-1----:R-:W4:Y:S02]  /*00d0*/  LDG.E R2, desc[UR4][R2.64] ;  /* 0x0000000402027981 */ /* 0x002f24000c1e1900 */
[----:B----4-:R-:W-:Y:S01]  /*00e0*/  ISETP.NE.AND P0, PT, R2, 0x1, PT ;  /* 0x000000010200780c */ /* 0x010fe20003f05270 */
[C---:B--2---:R-:W-:Y:S01]  /*00f0*/  IMAD.WIDE R8, R13.reuse, 0x4, R8 ;  /* 0x000000040d087825 */ /* 0x044fe200078e0208 */
[----:B------:R-:W0:Y:S05]  /*0100*/  LDC.64 R2, c[0x0][0x3a0] ;  /* 0x0000e800ff027b82 */ /* 0x000e2a0000000a00 */
[----:B------:R-:W2:Y:S06]  /*0110*/  LDG.E R9, desc[UR4][R8.64] ;  /* 0x0000000408097981 */ /* 0x000eac000c1e1900 */
[----:B------:R-:W1:Y:S08]  /*0120*/  @!P0 LDC.64 R4, c[0x0][0x388] ;  /* 0x0000e200ff048b82 */ /* 0x000e700000000a00 */
[----:B------:R-:W4:Y:S01]  /*0130*/  @P0 LDC.64 R6, c[0x0][0x380] ;  /* 0x0000e000ff060b82 */ /* 0x000f220000000a00 */
[----:B-1----:R-:W-:-:S05]  /*0140*/  @!P0 IMAD.WIDE R4, R13, 0x4, R4 ;  /* 0x000000040d048825 */ /* 0x002fca00078e0204 */
[----:B------:R1:W0:Y:S01]  /*0150*/  @!P0 LDG.E R15, desc[UR4][R4.64] ;  /* 0x00000004040f8981 */ /* 0x000222000c1e1900 */
[----:B----4-:R-:W-:-:S04]  /*0160*/  @P0 IMAD.WIDE R6, R13, 0x4, R6 ;  /* 0x000000040d060825 */ /* 0x010fc800078e0206 */
[----:B---3--:R-:W-:Y:S01]  /*0170*/  IMAD.WIDE R10, R13, 0x4, R10 ;  /* 0x000000040d0a7825 */ /* 0x008fe200078e020a */
[----:B-1----:R-:W1:Y:S01]  /*0180*/  LDC.64 R4, c[0x0][0x3b0] ;  /* 0x0000ec00ff047b82 */ /* 0x002e620000000a00 */
[----:B------:R-:W0:Y:S02]  /*0190*/  @P0 LDG.E R15, desc[UR4][R6.64] ;  /* 0x00000004060f0981 */ /* 0x000e24000c1e1900 */
[----:B0-----:R-:W-:-:S05]  /*01a0*/  IMAD.WIDE.U32 R2, R15, 0x4, R2 ;  /* 0x000000040f027825 */ /* 0x001fca00078e0002 */
[----:B--2---:R-:W-:Y:S04]  /*01b0*/  STG.E desc[UR4][R2.64], R9 ;  /* 0x0000000902007986 */ /* 0x004fe8000c101904 */
[----:B------:R-:W2:Y:S01]  /*01c0*/  LDG.E R11, desc[UR4][R10.64] ;  /* 0x000000040a0b7981 */ /* 0x000ea2000c1e1900 */
[----:B-1----:R-:W-:-:S05]  /*01d0*/  IMAD.WIDE.U32 R4, R15, 0x4, R4 ;  /* 0x000000040f047825 */ /* 0x002fca00078e0004 */
[----:B--2---:R-:W-:Y:S01]  /*01e0*/  STG.E desc[UR4][R4.64], R11 ;  /* 0x0000000b04007986 */ /* 0x004fe2000c101904 */
[----:B------:R-:W-:Y:S05]  /*01f0*/  EXIT ;  /* 0x000000000000794d */ /* 0x000fea0003800000 */
.L_x_2:
        /* <DEDUP_REMOVED lines=16> */
.L_x_19:


//--------------------- .text._Z22radix_invert_predicatePji --------------------------
	.section	.text._Z22radix_invert_predicatePji,"ax",@progbits
	.align	128
        .global         _Z22radix_invert_predicatePji
        .type           _Z22radix_invert_predicatePji,@function
        .size           _Z22radix_invert_predicatePji,(.L_x_20 - _Z22radix_invert_predicatePji)
        .other          _Z22radix_invert_predicatePji,@"STO_CUDA_ENTRY STV_DEFAULT"
_Z22radix_invert_predicatePji:
.text._Z22radix_invert_predicatePji:
        /* <DEDUP_REMOVED lines=9> */
[----:B------:R-:W1:Y:S01]  /*0090*/  LDCU.64 UR4, c[0x0][0x358] ;  /* 0x00006b00ff0477ac */ /* 0x000e620008000a00 */
[----:B0-----:R-:W-:-:S05]  /*00a0*/  IMAD.WIDE R2, R5, 0x4, R2 ;  /* 0x0000000405027825 */ /* 0x001fca00078e0202 */
[----:B-1----:R-:W2:Y:S02]  /*00b0*/  LDG.E R0, desc[UR4][R2.64] ;  /* 0x0000000402007981 */ /* 0x002ea4000c1e1900 */
[----:B--2---:R-:W-:-:S13]  /*00c0*/  ISETP.NE.AND P0, PT, R0, RZ, PT ;  /* 0x000000ff0000720c */ /* 0x004fda0003f05270 */
[----:B------:R-:W-:-:S05]  /*00d0*/  @!P0 MOV R5, 0x1 ;  /* 0x0000000100058802 */ /* 0x000fca0000000f00 */
[----:B------:R0:W-:Y:S01]  /*00e0*/  @!P0 STG.E desc[UR4][R2.64], R5 ;  /* 0x0000000502008986 */ /* 0x0001e2000c101904 */
[----:B------:R-:W-:Y:S05]  /*00f0*/  @!P0 EXIT ;  /* 0x000000000000894d */ /* 0x000fea0003800000 */
[----:B------:R-:W-:Y:S01]  /*0100*/  STG.E desc[UR4][R2.64], RZ ;  /* 0x000000ff02007986 */ /* 0x000fe2000c101904 */
[----:B------:R-:W-:Y:S05]  /*0110*/  EXIT ;  /* 0x000000000000794d */ /* 0x000fea0003800000 */
.L_x_3:
        /* <DEDUP_REMOVED lines=14> */
.L_x_20:


//--------------------- .text._Z15scan_polishing3PjS_S_i --------------------------
	.section	.text._Z15scan_polishing3PjS_S_i,"ax",@progbits
	.align	128
        .global         _Z15scan_polishing3PjS_S_i
        .type           _Z15scan_polishing3PjS_S_i,@function
        .size           _Z15scan_polishing3PjS_S_i,(.L_x_21 - _Z15scan_polishing3PjS_S_i)
        .other          _Z15scan_polishing3PjS_S_i,@"STO_CUDA_ENTRY STV_DEFAULT"
_Z15scan_polishing3PjS_S_i:
.text._Z15scan_polishing3PjS_S_i:
[----:B------:R-:W-:Y:S01]  /*0000*/  LDC R1, c[0x0][0x37c] ;  /* 0x0000df00ff017b82 */ /* 0x000fe20000000800 */
[----:B------:R-:W0:Y:S01]  /*0010*/  S2R R9, SR_TID.X ;  /* 0x0000000000097919 */ /* 0x000e220000002100 */
[----:B------:R-:W1:Y:S01]  /*0020*/  LDCU UR4, c[0x0][0x398] ;  /* 0x00007300ff0477ac */ /* 0x000e620008000800 */
[----:B------:R-:W0:Y:S01]  /*0030*/  S2R R0, SR_CTAID.X ;  /* 0x0000000000007919 */ /* 0x000e220000002500 */
[----:B------:R-:W0:Y:S01]  /*0040*/  LDCU UR5, c[0x0][0x360] ;  /* 0x00006c00ff0577ac */ /* 0x000e220008000800 */
[----:B-1----:R-:W-:Y:S01]  /*0050*/  UIADD3 UR4, UPT, UPT, UR4, -0x1, URZ ;  /* 0xffffffff04047890 */ /* 0x002fe2000fffe0ff */
[----:B0-----:R-:W-:-:S05]  /*0060*/  IMAD R9, R0, UR5, R9 ;  /* 0x0000000500097c24 */ /* 0x001fca000f8e0209 */
[----:B------:R-:W-:-:S13]  /*0070*/  ISETP.NE.AND P0, PT, R9, UR4, PT ;  /* 0x0000000409007c0c */ /* 0x000fda000bf05270 */
[----:B------:R-:W-:Y:S05]  /*0080*/  @P0 EXIT ;  /* 0x000000000000094d */ /* 0x000fea0003800000 */
[----:B------:R-:W0:Y:S01]  /*0090*/  LDC.64 R2, c[0x0][0x380] ;  /* 0x0000e000ff027b82 */ /* 0x000e220000000a00 */
[----:B------:R-:W1:Y:S07]  /*00a0*/  LDCU.64 UR4, c[0x0][0x358] ;  /* 0x00006b00ff0477ac */ /* 0x000e6e0008000a00 */
[----:B------:R-:W2:Y:S01]  /*00b0*/  LDC.64 R6, c[0x0][0x388] ;  /* 0x0000e200ff067b82 */ /* 0x000ea20000000a00 */
[----:B0-----:R-:W-:-:S06]  /*00c0*/  IMAD.WIDE R2, R9, 0x4, R2 ;  /* 0x0000000409027825 */ /* 0x001fcc00078e0202 */
[----:B-1----:R-:W3:Y:S01]  /*00d0*/  LDG.E R3, desc[UR4][R2.64] ;  /* 0x0000000402037981 */ /* 0x002ee2000c1e1900 */
[----:B------:R-:W3:Y:S01]  /*00e0*/  LDC.64 R4, c[0x0][0x390] ;  /* 0x0000e400ff047b82 */ /* 0x000ee20000000a00 */
[----:B--2---:R-:W-:Y:S02]  /*00f0*/  IMAD.WIDE R6, R9, 0x4, R6 ;  /* 0x0000000409067825 */ /* 0x004fe400078e0206 */
[----:B---3--:R-:W-:Y:S04]  /*0100*/  STG.E desc[UR4][R4.64], R3 ;  /* 0x0000000304007986 */ /* 0x008fe8000c101904 */
[----:B------:R-:W2:Y:S02]  /*0110*/  LDG.E R6, desc[UR4][R6.64] ;  /* 0x0000000406067981 */ /* 0x000ea4000c1e1900 */
[----:B--2---:R-:W-:-:S05]  /*0120*/  IADD3 R9, PT, PT, R3, R6, RZ ;  /* 0x0000000603097210 */ /* 0x004fca0007ffe0ff */
[----:B------:R-:W-:Y:S01]  /*0130*/  STG.E desc[UR4][R4.64], R9 ;  /* 0x0000000904007986 */ /* 0x000fe2000c101904 */
[----:B------:R-:W-:Y:S05]  /*0140*/  EXIT ;  /* 0x000000000000794d */ /* 0x000fea0003800000 */
.L_x_4:
        /* <DEDUP_REMOVED lines=11> */
.L_x_21:


//--------------------- .text._Z15scan_polishing2PjS_S_i --------------------------
	.section	.text._Z15scan_polishing2PjS_S_i,"ax",@progbits
	.align	128
        .global         _Z15scan_polishing2PjS_S_i
        .type           _Z15scan_polishing2PjS_S_i,@function
        .size           _Z15scan_polishing2PjS_S_i,(.L_x_22 - _Z15scan_polishing2PjS_S_i)
        .other          _Z15scan_polishing2PjS_S_i,@"STO_CUDA_ENTRY STV_DEFAULT"
_Z15scan_polishing2PjS_S_i:
.text._Z15scan_polishing2PjS_S_i:
        /* <DEDUP_REMOVED lines=11> */
[----:B0-----:R-:W-:-:S05]  /*00b0*/  IMAD.WIDE R4, R7, 0x4, R4 ;  /* 0x0000000407047825 */ /* 0x001fca00078e0204 */
[----:B-1----:R-:W3:Y:S04]  /*00c0*/  LDG.E R7, desc[UR4][R4.64] ;  /* 0x0000000404077981 */ /* 0x002ee8000c1e1900 */
[----:B--2---:R-:W3:Y:S02]  /*00d0*/  LDG.E R2, desc[UR4][R2.64] ;  /* 0x0000000402027981 */ /* 0x004ee4000c1e1900 */
[----:B---3--:R-:W-:-:S05]  /*00e0*/  IADD3 R7, PT, PT, R2, R7, RZ ;  /* 0x0000000702077210 */ /* 0x008fca0007ffe0ff */
[----:B------:R-:W-:Y:S01]  /*00f0*/  STG.E desc[UR4][R4.64], R7 ;  /* 0x0000000704007986 */ /* 0x000fe2000c101904 */
[----:B------:R-:W-:Y:S05]  /*0100*/  EXIT ;  /* 0x000000000000794d */ /* 0x000fea0003800000 */
.L_x_5:
        /* <DEDUP_REMOVED lines=15> */
.L_x_22:


//--------------------- .text._Z15scan_polishing1PjS_S_i --------------------------
	.section	.text._Z15scan_polishing1PjS_S_i,"ax",@progbits
	.align	128
        .global         _Z15scan_polishing1PjS_S_i
        .type           _Z15scan_polishing1PjS_S_i,@function
        .size           _Z15scan_polishing1PjS_S_i,(.L_x_23 - _Z15scan_polishing1PjS_S_i)
        .other          _Z15scan_polishing1PjS_S_i,@"STO_CUDA_ENTRY STV_DEFAULT"
_Z15scan_polishing1PjS_S_i:
.text._Z15scan_polishing1PjS_S_i:
        /* <DEDUP_REMOVED lines=9> */
[C---:B------:R-:W-:Y:S01]  /*0090*/  ISETP.NE.AND P0, PT, R5.reuse, RZ, PT ;  /* 0x000000ff0500720c */ /* 0x040fe20003f05270 */
[----:B------:R-:W1:Y:S01]  /*00a0*/  LDCU.64 UR4, c[0x0][0x358] ;  /* 0x00006b00ff0477ac */ /* 0x000e620008000a00 */
[----:B------:R-:W-:Y:S01]  /*00b0*/  BSSY.RECONVERGENT B0, `(.L_x_6) ;  /* 0x0000005000007945 */ /* 0x000fe20003800200 */
[----:B0-----:R-:W-:-:S04]  /*00c0*/  IMAD.WIDE R2, R5, 0x4, R2 ;  /* 0x0000000405027825 */ /* 0x001fc800078e0202 */
[----:B------:R-:W-:-:S06]  /*00d0*/  HFMA2 R5, -RZ, RZ, 0, 0 ;  /* 0x00000000ff057431 */ /* 0x000fcc00000001ff */
[----:B-1----:R-:W-:Y:S05]  /*00e0*/  @!P0 BRA `(.L_x_7) ;  /* 0x0000000000048947 */ /* 0x002fea0003800000 */
[----:B------:R0:W5:Y:S02]  /*00f0*/  LDG.E R5, desc[UR4][R2.64+-0x4] ;  /* 0xfffffc0402057981 */ /* 0x000164000c1e1900 */
.L_x_7:
[----:B------:R-:W-:Y:S05]  /*0100*/  BSYNC.RECONVERGENT B0 ;  /* 0x0000000000007941 */ /* 0x000fea0003800200 */
.L_x_6:
[----:B-----5:R-:W-:Y:S01]  /*0110*/  STG.E desc[UR4][R2.64], R5 ;  /* 0x0000000502007986 */ /* 0x020fe2000c101904 */
[----:B------:R-:W-:Y:S05]  /*0120*/  EXIT ;  /* 0x000000000000794d */ /* 0x000fea0003800000 */
.L_x_8:
        /* <DEDUP_REMOVED lines=13> */
.L_x_23:


//--------------------- .text._Z18scan_add_block_sumPjS_i --------------------------
	.section	.text._Z18scan_add_block_sumPjS_i,"ax",@progbits
	.align	128
        .global         _Z18scan_add_block_sumPjS_i
        .type           _Z18scan_add_block_sumPjS_i,@function
        .size           _Z18scan_add_block_sumPjS_i,(.L_x_24 - _Z18scan_add_block_sumPjS_i)
        .other          _Z18scan_add_block_sumPjS_i,@"STO_CUDA_ENTRY STV_DEFAULT"
_Z18scan_add_block_sumPjS_i:
.text._Z18scan_add_block_sumPjS_i:
[----:B------:R-:W-:Y:S01]  /*0000*/  LDC R1, c[0x0][0x37c] ;  /* 0x0000df00ff017b82 */ /* 0x000fe20000000800 */
[----:B------:R-:W0:Y:S01]  /*0010*/  S2R R7, SR_TID.X ;  /* 0x0000000000077919 */ /* 0x000e220000002100 */
[----:B------:R-:W0:Y:S01]  /*0020*/  LDCU UR4, c[0x0][0x360] ;  /* 0x00006c00ff0477ac */ /* 0x000e220008000800 */
[----:B------:R-:W0:Y:S01]  /*0030*/  S2R R0, SR_CTAID.X ;  /* 0x0000000000007919 */ /* 0x000e220000002500 */
[----:B------:R-:W1:Y:S01]  /*0040*/  LDCU UR5, c[0x0][0x390] ;  /* 0x00007200ff0577ac */ /* 0x000e620008000800 */
[----:B0-----:R-:W-:-:S05]  /*0050*/  IMAD R7, R0, UR4, R7 ;  /* 0x0000000400077c24 */ /* 0x001fca000f8e0207 */
[----:B-1----:R-:W-:-:S04]  /*0060*/  ISETP.GE.AND P0, PT, R7, UR5, PT ;  /* 0x0000000507007c0c */ /* 0x002fc8000bf06270 */
[----:B------:R-:W-:-:S13]  /*0070*/  ISETP.LT.U32.OR P0, PT, R7, UR4, P0 ;  /* 0x0000000407007c0c */ /* 0x000fda0008701470 */
[----:B------:R-:W-:Y:S05]  /*0080*/  @P0 EXIT ;  /* 0x000000000000094d */ /* 0x000fea0003800000 */
[----:B------:R-:W0:Y:S01]  /*0090*/  LDC.64 R2, c[0x0][0x388] ;  /* 0x0000e200ff027b82 */ /* 0x000e220000000a00 */
[----:B------:R-:W1:Y:S01]  /*00a0*/  LDCU.64 UR4, c[0x0][0x358] ;  /* 0x00006b00ff0477ac */ /* 0x000e620008000a00 */
[----:B------:R-:W-:-:S06]  /*00b0*/  IADD3 R9, PT, PT, R0, -0x1, RZ ;  /* 0xffffffff00097810 */ /* 0x000fcc0007ffe0ff */
[----:B------:R-:W2:Y:S01]  /*00c0*/  LDC.64 R4, c[0x0][0x380] ;  /* 0x0000e000ff047b82 */ /* 0x000ea20000000a00 */
[----:B0-----:R-:W-:-:S06]  /*00d0*/  IMAD.WIDE.U32 R2, R9, 0x4, R2 ;  /* 0x0000000409027825 */ /* 0x001fcc00078e0002 */
[----:B-1----:R-:W3:Y:S01]  /*00e0*/  LDG.E R2, desc[UR4][R2.64] ;  /* 0x0000000402027981 */ /* 0x002ee2000c1e1900 */
[----:B--2---:R-:W-:-:S05]  /*00f0*/  IMAD.WIDE R4, R7, 0x4, R4 ;  /* 0x0000000407047825 */ /* 0x004fca00078e0204 */
[----:B------:R-:W3:Y:S02]  /*0100*/  LDG.E R7, desc[UR4][R4.64] ;  /* 0x0000000404077981 */ /* 0x000ee4000c1e1900 */
[----:B---3--:R-:W-:-:S05]  /*0110*/  IADD3 R7, PT, PT, R2, R7, RZ ;  /* 0x0000000702077210 */ /* 0x008fca0007ffe0ff */
[----:B------:R-:W-:Y:S01]  /*0120*/  STG.E desc[UR4][R4.64], R7 ;  /* 0x0000000704007986 */ /* 0x000fe2000c101904 */
[----:B------:R-:W-:Y:S05]  /*0130*/  EXIT ;  /* 0x000000000000794d */ /* 0x000fea0003800000 */
.L_x_9:
        /* <DEDUP_REMOVED lines=12> */
.L_x_24:


//--------------------- .text._Z18scan_get_block_sumPjS_i --------------------------
	.section	.text._Z18scan_get_block_sumPjS_i,"ax",@progbits
	.align	128
        .global         _Z18scan_get_block_sumPjS_i
        .type           _Z18scan_get_block_sumPjS_i,@function
        .size           _Z18scan_get_block_sumPjS_i,(.L_x_25 - _Z18scan_get_block_sumPjS_i)
        .other          _Z18scan_get_block_sumPjS_i,@"STO_CUDA_ENTRY STV_DEFAULT"
_Z18scan_get_block_sumPjS_i:
.text._Z18scan_get_block_sumPjS_i:
[----:B------:R-:W-:Y:S01]  /*0000*/  LDC R1, c[0x0][0x37c] ;  /* 0x0000df00ff017b82 */ /* 0x000fe20000000800 */
[----:B------:R-:W0:Y:S01]  /*0010*/  S2R R0, SR_TID.X ;  /* 0x0000000000007919 */ /* 0x000e220000002100 */
[----:B------:R-:W0:Y:S01]  /*0020*/  LDCU UR4, c[0x0][0x360] ;  /* 0x00006c00ff0477ac */ /* 0x000e220008000800 */
[----:B------:R-:W0:Y:S01]  /*0030*/  S2R R7, SR_CTAID.X ;  /* 0x0000000000077919 */ /* 0x000e220000002500 */
[----:B------:R-:W1:Y:S01]  /*0040*/  LDCU UR5, c[0x0][0x390] ;  /* 0x00007200ff0577ac */ /* 0x000e620008000800 */
[----:B0-----:R-:W-:Y:S01]  /*0050*/  IMAD R5, R7, UR4, R0 ;  /* 0x0000000407057c24 */ /* 0x001fe2000f8e0200 */
[----:B------:R-:W-:-:S04]  /*0060*/  IADD3 R0, PT, PT, R0, 0x1, RZ ;  /* 0x0000000100007810 */ /* 0x000fc80007ffe0ff */
[----:B-1----:R-:W-:Y:S01]  /*0070*/  ISETP.GE.AND P0, PT, R5, UR5, PT ;  /* 0x0000000505007c0c */ /* 0x002fe2000bf06270 */
[----:B------:R-:W-:-:S03]  /*0080*/  IMAD R2, R7, UR4, R0 ;  /* 0x0000000407027c24 */ /* 0x000fc6000f8e0200 */
[----:B------:R-:W-:Y:S02]  /*0090*/  ISETP.NE.OR P0, PT, R0, UR4, P0 ;  /* 0x0000000400007c0c */ /* 0x000fe40008705670 */
[----:B------:R-:W-:Y:S01]  /*00a0*/  ISETP.NE.AND P1, PT, R2, UR5, PT ;  /* 0x0000000502007c0c */ /* 0x000fe2000bf25270 */
[----:B------:R-:W0:-:S12]  /*00b0*/  LDCU.64 UR4, c[0x0][0x358] ;  /* 0x00006b00ff0477ac */ /* 0x000e180008000a00 */
[----:B0-----:R-:W-:Y:S05]  /*00c0*/  @P0 EXIT P1 ;  /* 0x000000000000094d */ /* 0x001fea0000800000 */
[----:B------:R-:W0:Y:S02]  /*00d0*/  LDC.64 R2, c[0x0][0x380] ;  /* 0x0000e000ff027b82 */ /* 0x000e240000000a00 */
[----:B0-----:R-:W-:-:S06]  /*00e0*/  IMAD.WIDE R2, R5, 0x4, R2 ;  /* 0x0000000405027825 */ /* 0x001fcc00078e0202 */
[----:B------:R-:W0:Y:S01]  /*00f0*/  LDC.64 R4, c[0x0][0x388] ;  /* 0x0000e200ff047b82 */ /* 0x000e220000000a00 */
[----:B------:R-:W2:Y:S01]  /*0100*/  LDG.E R3, desc[UR4][R2.64] ;  /* 0x0000000402037981 */ /* 0x000ea2000c1e1900 */
[----:B0-----:R-:W-:-:S05]  /*0110*/  IMAD.WIDE.U32 R4, R7, 0x4, R4 ;  /* 0x0000000407047825 */ /* 0x001fca00078e0004 */
[----:B--2---:R-:W-:Y:S01]  /*0120*/  STG.E desc[UR4][R4.64], R3 ;  /* 0x0000000304007986 */ /* 0x004fe2000c101904 */
[----:B------:R-:W-:Y:S05]  /*0130*/  EXIT ;  /* 0x000000000000794d */ /* 0x000fea0003800000 */
.L_x_10:
        /* <DEDUP_REMOVED lines=12> */
.L_x_25:


//--------------------- .text._Z20scan_inplace_threadsPji --------------------------
	.section	.text._Z20scan_inplace_threadsPji,"ax",@progbits
	.align	128
        .global         _Z20scan_inplace_threadsPji
        .type           _Z20scan_inplace_threadsPji,@function
        .size           _Z20scan_inplace_threadsPji,(.L_x_26 - _Z20scan_inplace_threadsPji)
        .other          _Z20scan_inplace_threadsPji,@"STO_CUDA_ENTRY STV_DEFAULT"
_Z20scan_inplace_threadsPji:
.text._Z20scan_inplace_threadsPji:
[----:B------:R-:W-:Y:S08]  /*0000*/  LDC R1, c[0x0][0x37c] ;  /* 0x0000df00ff017b82 */ /* 0x000ff00000000800 */
[----:B------:R-:W0:Y:S02]  /*0010*/  LDC R8, c[0x0][0x360] ;  /* 0x0000d800ff087b82 */ /* 0x000e240000000800 */
[----:B0-----:R-:W-:-:S13]  /*0020*/  ISETP.GE.U32.AND P0, PT, R8, 0x2, PT ;  /* 0x000000020800780c */ /* 0x001fda0003f06070 */
[----:B------:R-:W-:Y:S05]  /*0030*/  @!P0 EXIT ;  /* 0x000000000000894d */ /* 0x000fea0003800000 */
[----:B------:R-:W0:Y:S01]  /*0040*/  S2R R11, SR_TID.X ;  /* 0x00000000000b7919 */ /* 0x000e220000002100 */
[----:B------:R-:W1:Y:S01]  /*0050*/  S2UR UR4, SR_CTAID.X ;  /* 0x00000000000479c3 */ /* 0x000e620000002500 */
[----:B------:R-:W2:Y:S01]  /*0060*/  LDCU.64 UR6, c[0x0][0x358] ;  /* 0x00006b00ff0677ac */ /* 0x000ea20008000a00 */
[----:B------:R-:W3:Y:S06]  /*0070*/  LDCU UR5, c[0x0][0x388] ;  /* 0x00007100ff0577ac */ /* 0x000eec0008000800 */
[----:B------:R-:W4:Y:S01]  /*0080*/  LDC.64 R2, c[0x0][0x380] ;  /* 0x0000e000ff027b82 */ /* 0x000f220000000a00 */
[----:B-1----:R-:W-:Y:S01]  /*0090*/  IMAD R0, R8, UR4, RZ ;  /* 0x0000000408007c24 */ /* 0x002fe2000f8e02ff */
[----:B------:R-:W-:-:S03]  /*00a0*/  UMOV UR4, 0x1 ;  /* 0x0000000100047882 */ /* 0x000fc60000000000 */
[----:B0-----:R-:W-:-:S04]  /*00b0*/  IMAD.IADD R7, R0, 0x1, R11 ;  /* 0x0000000100077824 */ /* 0x001fc800078e020b */
[----:B--234-:R-:W-:-:S07]  /*00c0*/  IMAD.WIDE R2, R7, 0x4, R2 ;  /* 0x0000000407027825 */ /* 0x01cfce00078e0202 */
.L_x_11:
[----:B------:R-:W-:Y:S01]  /*00d0*/  IADD3 R9, PT, PT, R11, -UR4, RZ ;  /* 0x800000040b097c10 */ /* 0x000fe2000fffe0ff */
[----:B------:R-:W-:-:S03]  /*00e0*/  HFMA2 R6, -RZ, RZ, 0, 0 ;  /* 0x00000000ff067431 */ /* 0x000fc600000001ff */
[----:B------:R-:W-:-:S04]  /*00f0*/  ISETP.GT.AND P0, PT, R9, -0x1, PT ;  /* 0xffffffff0900780c */ /* 0x000fc80003f04270 */
[----:B------:R-:W-:-:S13]  /*0100*/  ISETP.LT.AND P0, PT, R7, UR5, P0 ;  /* 0x0000000507007c0c */ /* 0x000fda0008701270 */
[----:B------:R-:W0:Y:S01]  /*0110*/  @P0 LDC.64 R4, c[0x0][0x380] ;  /* 0x0000e000ff040b82 */ /* 0x000e220000000a00 */
[----:B------:R-:W-:-:S04]  /*0120*/  @P0 IMAD.IADD R9, R0, 0x1, R9 ;  /* 0x0000000100090824 */ /* 0x000fc800078e0209 */
[----:B0-----:R-:W-:-:S05]  /*0130*/  @P0 IMAD.WIDE R4, R9, 0x4, R4 ;  /* 0x0000000409040825 */ /* 0x001fca00078e0204 */
[----:B------:R-:W2:Y:S01]  /*0140*/  @P0 LDG.E R6, desc[UR6][R4.64] ;  /* 0x0000000604060981 */ /* 0x000ea2000c1e1900 */
[----:B------:R-:W-:Y:S06]  /*0150*/  BAR.SYNC.DEFER_BLOCKING 0x0 ;  /* 0x0000000000007b1d */ /* 0x000fec0000010000 */
[----:B------:R-:W2:Y:S01]  /*0160*/  @P0 LDG.E R9, desc[UR6][R2.64] ;  /* 0x0000000602090981 */ /* 0x000ea2000c1e1900 */
[----:B------:R-:W-:Y:S01]  /*0170*/  USHF.L.U32 UR4, UR4, 0x1, URZ ;  /* 0x0000000104047899 */ /* 0x000fe200080006ff */
[----:B--2---:R-:W-:-:S05]  /*0180*/  @P0 IMAD.IADD R9, R9, 0x1, R6 ;  /* 0x0000000109090824 */ /* 0x004fca00078e0206 */
[----:B------:R0:W-:Y:S01]  /*0190*/  @P0 STG.E desc[UR6][R2.64], R9 ;  /* 0x0000000902000986 */ /* 0x0001e2000c101906 */
[----:B------:R-:W-:Y:S01]  /*01a0*/  BAR.SYNC.DEFER_BLOCKING 0x0 ;  /* 0x0000000000007b1d */ /* 0x000fe20000010000 */
[----:B------:R-:W-:-:S13]  /*01b0*/  ISETP.LE.U32.AND P0, PT, R8, UR4, PT ;  /* 0x0000000408007c0c */ /* 0x000fda000bf03070 */
[----:B0-----:R-:W-:Y:S05]  /*01c0*/  @!P0 BRA `(.L_x_11) ;  /* 0xfffffffc00c08947 */ /* 0x001fea000383ffff */
[----:B------:R-:W-:Y:S05]  /*01d0*/  EXIT ;  /* 0x000000000000794d */ /* 0x000fea0003800000 */
.L_x_12:
        /* <DEDUP_REMOVED lines=10> */
.L_x_26:


//--------------------- .text._Z15radix_predicatePjS_ii --------------------------
	.section	.text._Z15radix_predicatePjS_ii,"ax",@progbits
	.align	128
        .global         _Z15radix_predicatePjS_ii
        .type           _Z15radix_predicatePjS_ii,@function
        .size           _Z15radix_predicatePjS_ii,(.L_x_27 - _Z15radix_predicatePjS_ii)
        .other          _Z15radix_predicatePjS_ii,@"STO_CUDA_ENTRY STV_DEFAULT"
_Z15radix_predicatePjS_ii:
.text._Z15radix_predicatePjS_ii:
        /* <DEDUP_REMOVED lines=10> */
[----:B------:R-:W2:Y:S06]  /*00a0*/  LDCU UR6, c[0x0][0x390] ;  /* 0x00007200ff0677ac */ /* 0x000eac0008000800 */
[----:B------:R-:W3:Y:S01]  /*00b0*/  LDC.64 R4, c[0x0][0x388] ;  /* 0x0000e200ff047b82 */ /* 0x000ee20000000a00 */
[----:B0-----:R-:W-:-:S06]  /*00c0*/  IMAD.WIDE R2, R7, 0x4, R2 ;  /* 0x0000000407027825 */ /* 0x001fcc00078e0202 */
[----:B-1----:R-:W2:Y:S01]  /*00d0*/  LDG.E R2, desc[UR4][R2.64] ;  /* 0x0000000402027981 */ /* 0x002ea2000c1e1900 */
[----:B---3--:R-:W-:Y:S01]  /*00e0*/  IMAD.WIDE R4, R7, 0x4, R4 ;  /* 0x0000000407047825 */ /* 0x008fe200078e0204 */
[----:B--2---:R-:W-:-:S04]  /*00f0*/  SHF.R.U32.HI R0, RZ, UR6, R2 ;  /* 0x00000006ff007c19 */ /* 0x004fc80008011602 */
[----:B------:R-:W-:-:S05]  /*0100*/  LOP3.LUT R7, R0, 0x1, RZ, 0xc0, !PT ;  /* 0x0000000100077812 */ /* 0x000fca00078ec0ff */
[----:B------:R-:W-:Y:S01]  /*0110*/  STG.E desc[UR4][R4.64], R7 ;  /* 0x0000000704007986 */ /* 0x000fe2000c101904 */
[----:B------:R-:W-:Y:S05]  /*0120*/  EXIT ;  /* 0x000000000000794d */ /* 0x000fea0003800000 */
.L_x_13:
        /* <DEDUP_REMOVED lines=13> */
.L_x_27:


//--------------------- .text._Z10max_reducePjS_i --------------------------
	.section	.text._Z10max_reducePjS_i,"ax",@progbits
	.align	128
        .global         _Z10max_reducePjS_i
        .type           _Z10max_reducePjS_i,@function
        .size           _Z10max_reducePjS_i,(.L_x_28 - _Z10max_reducePjS_i)
        .other          _Z10max_reducePjS_i,@"STO_CUDA_ENTRY STV_DEFAULT"
_Z10max_reducePjS_i:
.text._Z10max_reducePjS_i:
[----:B------:R-:W-:Y:S01]  /*0000*/  LDC R1, c[0x0][0x37c] ;  /* 0x0000df00ff017b82 */ /* 0x000fe20000000800 */
[----:B------:R-:W0:Y:S01]  /*0010*/  S2R R6, SR_TID.X ;  /* 0x0000000000067919 */ /* 0x000e220000002100 */
[----:B------:R-:W0:Y:S01]  /*0020*/  LDCU UR8, c[0x0][0x360] ;  /* 0x00006c00ff0877ac */ /* 0x000e220008000800 */
[----:B------:R-:W0:Y:S01]  /*0030*/  S2R R7, SR_CTAID.X ;  /* 0x0000000000077919 */ /* 0x000e220000002500 */
[----:B------:R-:W1:Y:S01]  /*0040*/  LDCU UR4, c[0x0][0x390] ;  /* 0x00007200ff0477ac */ /* 0x000e620008000800 */
[----:B------:R-:W2:Y:S01]  /*0050*/  LDCU.64 UR6, c[0x0][0x358] ;  /* 0x00006b00ff0677ac */ /* 0x000ea20008000a00 */
[----:B0-----:R-:W-:-:S05]  /*0060*/  IMAD R5, R7, UR8, R6 ;  /* 0x0000000807057c24 */ /* 0x001fca000f8e0206 */
[----:B-1----:R-:W-:-:S13]  /*0070*/  ISETP.GE.AND P1, PT, R5, UR4, PT ;  /* 0x0000000405007c0c */ /* 0x002fda000bf26270 */
[----:B------:R-:W0:Y:S02]  /*0080*/  @!P1 LDC.64 R2, c[0x0][0x380] ;  /* 0x0000e000ff029b82 */ /* 0x000e240000000a00 */
[----:B0-----:R-:W-:-:S06]  /*0090*/  @!P1 IMAD.WIDE R2, R5, 0x4, R2 ;  /* 0x0000000405029825 */ /* 0x001fcc00078e0202 */
[----:B--2---:R-:W2:Y:S01]  /*00a0*/  @!P1 LDG.E R3, desc[UR6][R2.64] ;  /* 0x0000000602039981 */ /* 0x004ea2000c1e1900 */
[----:B------:R-:W0:Y:S01]  /*00b0*/  S2UR UR5, SR_CgaCtaId ;  /* 0x00000000000579c3 */ /* 0x000e220000008800 */
[----:B------:R-:W-:Y:S01]  /*00c0*/  IMAD.U32 R4, RZ, RZ, UR8 ;  /* 0x00000008ff047e24 */ /* 0x000fe2000f8e00ff */
[----:B------:R-:W-:Y:S01]  /*00d0*/  UMOV UR4, 0x400 ;  /* 0x0000040000047882 */ /* 0x000fe20000000000 */
[----:B------:R-:W-:-:S03]  /*00e0*/  ISETP.NE.AND P0, PT, R6, RZ, PT ;  /* 0x000000ff0600720c */ /* 0x000fc60003f05270 */
[----:B------:R-:W-:Y:S01]  /*00f0*/  ISETP.GE.U32.AND P2, PT, R4, 0x2, PT ;  /* 0x000000020400780c */ /* 0x000fe20003f46070 */
[----:B0-----:R-:W-:-:S06]  /*0100*/  ULEA UR4, UR5, UR4, 0x18 ;  /* 0x0000000405047291 */ /* 0x001fcc000f8ec0ff */
[----:B------:R-:W-:-:S05]  /*0110*/  LEA R0, R6, UR4, 0x2 ;  /* 0x0000000406007c11 */ /* 0x000fca000f8e10ff */
[----:B--2---:R0:W-:Y:S01]  /*0120*/  @!P1 STS [R0], R3 ;  /* 0x0000000300009388 */ /* 0x0041e20000000800 */
[----:B------:R-:W-:Y:S06]  /*0130*/  BAR.SYNC.DEFER_BLOCKING 0x0 ;  /* 0x0000000000007b1d */ /* 0x000fec0000010000 */
[----:B------:R-:W-:Y:S05]  /*0140*/  @!P2 BRA `(.L_x_14) ;  /* 0x00000000002ca947 */ /* 0x000fea0003800000 */
.L_x_15:
[----:B------:R-:W-:-:S04]  /*0150*/  SHF.R.U32.HI R9, RZ, 0x1, R4 ;  /* 0x00000001ff097819 */ /* 0x000fc80000011604 */
[----:B------:R-:W-:-:S13]  /*0160*/  ISETP.GE.U32.AND P1, PT, R6, R9, PT ;  /* 0x000000090600720c */ /* 0x000fda0003f26070 */
[----:B0-----:R-:W-:Y:S01]  /*0170*/  @!P1 IMAD R3, R9, 0x4, R0 ;  /* 0x0000000409039824 */ /* 0x001fe200078e0200 */
[----:B------:R-:W-:Y:S05]  /*0180*/  @!P1 LDS R2, [R0] ;  /* 0x0000000000029984 */ /* 0x000fea0000000800 */
[----:B------:R-:W0:Y:S02]  /*0190*/  @!P1 LDS R3, [R3] ;  /* 0x0000000003039984 */ /* 0x000e240000000800 */
[----:B0-----:R-:W-:-:S05]  /*01a0*/  @!P1 VIMNMX.U32 R5, PT, PT, R2, R3, !PT ;  /* 0x0000000302059248 */ /* 0x001fca0007fe0000 */
[----:B------:R1:W-:Y:S01]  /*01b0*/  @!P1 STS [R0], R5 ;  /* 0x0000000500009388 */ /* 0x0003e20000000800 */
[----:B------:R-:W-:Y:S01]  /*01c0*/  BAR.SYNC.DEFER_BLOCKING 0x0 ;  /* 0x0000000000007b1d */ /* 0x000fe20000010000 */
[----:B------:R-:W-:Y:S01]  /*01d0*/  ISETP.GT.U32.AND P1, PT, R4, 0x3, PT ;  /* 0x000000030400780c */ /* 0x000fe20003f24070 */
[----:B------:R-:W-:-:S12]  /*01e0*/  IMAD.MOV.U32 R4, RZ, RZ, R9 ;  /* 0x000000ffff047224 */ /* 0x000fd800078e0009 */
[----:B-1----:R-:W-:Y:S05]  /*01f0*/  @P1 BRA `(.L_x_15) ;  /* 0xfffffffc00d41947 */ /* 0x002fea000383ffff */
.L_x_14:
[----:B------:R-:W-:Y:S05]  /*0200*/  @P0 EXIT ;  /* 0x000000000000094d */ /* 0x000fea0003800000 */
[----:B------:R-:W1:Y:S01]  /*0210*/  S2UR UR5, SR_CgaCtaId ;  /* 0x00000000000579c3 */ /* 0x000e620000008800 */
[----:B------:R-:W-:-:S07]  /*0220*/  UMOV UR4, 0x400 ;  /* 0x0000040000047882 */ /* 0x000fce0000000000 */
[----:B0-----:R-:W0:Y:S01]  /*0230*/  LDC.64 R2, c[0x0][0x388] ;  /* 0x0000e200ff027b82 */ /* 0x001e220000000a00 */
[----:B-1----:R-:W-:Y:S01]  /*0240*/  ULEA UR4, UR5, UR4, 0x18 ;  /* 0x0000000405047291 */ /* 0x002fe2000f8ec0ff */
[----:B0-----:R-:W-:-:S08]  /*0250*/  IMAD.WIDE.U32 R2, R7, 0x4, R2 ;  /* 0x0000000407027825 */ /* 0x001fd000078e0002 */
[----:B------:R-:W0:Y:S04]  /*0260*/  LDS R5, [UR4] ;  /* 0x00000004ff057984 */ /* 0x000e280008000800 */
[----:B0-----:R-:W-:Y:S01]  /*0270*/  STG.E desc[UR6][R2.64], R5 ;  /* 0x0000000502007986 */ /* 0x001fe2000c101906 */
[----:B------:R-:W-:Y:S05]  /*0280*/  EXIT ;  /* 0x000000000000794d */ /* 0x000fea0003800000 */
.L_x_16:
        /* <DEDUP_REMOVED lines=15> */
.L_x_28:


//--------------------- .nv.shared._Z17regular_relocate2PjS_S_i --------------------------
	.section	.nv.shared._Z17regular_relocate2PjS_S_i,"aw",@nobits
	.sectionflags	@""
	.align	16
	.zero		1024


//--------------------- .nv.shared.reserved.0     --------------------------
	.section	.nv.shared.reserved.0,"aw",@nobits
	.weak		__nv_reservedSMEM_offset_0_alias
	.size		__nv_reservedSMEM_offset_0_alias, 0, 64
	.other		__nv_reservedSMEM_offset_0_alias,@"STO_CUDA_RESERVED_SHARED STV_DEFAULT"
__nv_reservedSMEM_offset_0_alias:
	.zero		0
	.zero		64


//--------------------- .nv.shared._Z17regular_relocate1PjS_S_i --------------------------
	.section	.nv.shared._Z17regular_relocate1PjS_S_i,"aw",@nobits
	.sectionflags	@""
	.align	16
	.zero		1024


//--------------------- .nv.shared._Z16radix_repositionPjS_S_S_S_S_S_i --------------------------
	.section	.nv.shared._Z16radix_repositionPjS_S_S_S_S_S_i,"aw",@nobits
	.sectionflags	@""
	.align	16
	.zero		1024


//--------------------- .nv.shared._Z22radix_invert_predicatePji --------------------------
	.section	.nv.shared._Z22radix_invert_predicatePji,"aw",@nobits
	.sectionflags	@""
	.align	16
	.zero		1024


//--------------------- .nv.shared._Z15scan_polishing3PjS_S_i --------------------------
	.section	.nv.shared._Z15scan_polishing3PjS_S_i,"aw",@nobits
	.sectionflags	@""
	.align	16
	.zero		1024


//--------------------- .nv.shared._Z15scan_polishing2PjS_S_i --------------------------
	.section	.nv.shared._Z15scan_polishing2PjS_S_i,"aw",@nobits
	.sectionflags	@""
	.align	16
	.zero		1024


//--------------------- .nv.shared._Z15scan_polishing1PjS_S_i --------------------------
	.section	.nv.shared._Z15scan_polishing1PjS_S_i,"aw",@nobits
	.sectionflags	@""
	.align	16
	.zero		1024


//--------------------- .nv.shared._Z18scan_add_block_sumPjS_i --------------------------
	.section	.nv.shared._Z18scan_add_block_sumPjS_i,"aw",@nobits
	.sectionflags	@""
	.align	16
	.zero		1024


//--------------------- .nv.shared._Z18scan_get_block_sumPjS_i --------------------------
	.section	.nv.shared._Z18scan_get_block_sumPjS_i,"aw",@nobits
	.sectionflags	@""
	.align	16
	.zero		1024


//--------------------- .nv.shared._Z20scan_inplace_threadsPji --------------------------
	.section	.nv.shared._Z20scan_inplace_threadsPji,"aw",@nobits
	.sectionflags	@""
	.align	16
	.zero		1024


//--------------------- .nv.shared._Z15radix_predicatePjS_ii --------------------------
	.section	.nv.shared._Z15radix_predicatePjS_ii,"aw",@nobits
	.sectionflags	@""
	.align	16
	.zero		1024


//--------------------- .nv.shared._Z10max_reducePjS_i --------------------------
	.section	.nv.shared._Z10max_reducePjS_i,"aw",@nobits
	.sectionflags	@""
	.align	16
	.zero		1024


//--------------------- .nv.constant0._Z17regular_relocate2PjS_S_i --------------------------
	.section	.nv.constant0._Z17regular_relocate2PjS_S_i,"a",@progbits
	.sectionflags	@""
	.align	4
.nv.constant0._Z17regular_relocate2PjS_S_i:
	.zero		924


//--------------------- .nv.constant0._Z17regular_relocate1PjS_S_i --------------------------
	.section	.nv.constant0._Z17regular_relocate1PjS_S_i,"a",@progbits
	.sectionflags	@""
	.align	4
.nv.constant0._Z17regular_relocate1PjS_S_i:
	.zero		924


//--------------------- .nv.constant0._Z16radix_repositionPjS_S_S_S_S_S_i --------------------------
	.section	.nv.constant0._Z16radix_repositionPjS_S_S_S_S_S_i,"a",@progbits
	.sectionflags	@""
	.align	4
.nv.constant0._Z16radix_repositionPjS_S_S_S_S_S_i:
	.zero		956


//--------------------- .nv.constant0._Z22radix_invert_predicatePji --------------------------
	.section	.nv.constant0._Z22radix_invert_predicatePji,"a",@progbits
	.sectionflags	@""
	.align	4
.nv.constant0._Z22radix_invert_predicatePji:
	.zero		908


//--------------------- .nv.constant0._Z15scan_polishing3PjS_S_i --------------------------
	.section	.nv.constant0._Z15scan_polishing3PjS_S_i,"a",@progbits
	.sectionflags	@""
	.align	4
.nv.constant0._Z15scan_polishing3PjS_S_i:
	.zero		924


//--------------------- .nv.constant0._Z15scan_polishing2PjS_S_i --------------------------
	.section	.nv.constant0._Z15scan_polishing2PjS_S_i,"a",@progbits
	.sectionflags	@""
	.align	4
.nv.constant0._Z15scan_polishing2PjS_S_i:
	.zero		924


//--------------------- .nv.constant0._Z15scan_polishing1PjS_S_i --------------------------
	.section	.nv.constant0._Z15scan_polishing1PjS_S_i,"a",@progbits
	.sectionflags	@""
	.align	4
.nv.constant0._Z15scan_polishing1PjS_S_i:
	.zero		924


//--------------------- .nv.constant0._Z18scan_add_block_sumPjS_i --------------------------
	.section	.nv.constant0._Z18scan_add_block_sumPjS_i,"a",@progbits
	.sectionflags	@""
	.align	4
.nv.constant0._Z18scan_add_block_sumPjS_i:
	.zero		916


//--------------------- .nv.constant0._Z18scan_get_block_sumPjS_i --------------------------
	.section	.nv.constant0._Z18scan_get_block_sumPjS_i,"a",@progbits
	.sectionflags	@""
	.align	4
.nv.constant0._Z18scan_get_block_sumPjS_i:
	.zero		916


//--------------------- .nv.constant0._Z20scan_inplace_threadsPji --------------------------
	.section	.nv.constant0._Z20scan_inplace_threadsPji,"a",@progbits
	.sectionflags	@""
	.align	4
.nv.constant0._Z20scan_inplace_threadsPji:
	.zero		908


//--------------------- .nv.constant0._Z15radix_predicatePjS_ii --------------------------
	.section	.nv.constant0._Z15radix_predicatePjS_ii,"a",@progbits
	.sectionflags	@""
	.align	4
.nv.constant0._Z15radix_predicatePjS_ii:
	.zero		920


//--------------------- .nv.constant0._Z10max_reducePjS_i --------------------------
	.section	.nv.constant0._Z10max_reducePjS_i,"a",@progbits
	.sectionflags	@""
	.align	4
.nv.constant0._Z10max_reducePjS_i:
	.zero		916


//--------------------- SYMBOLS --------------------------

	.type		.nv.reservedSmem.offset0,@object
	.size		.nv.reservedSmem.offset0,0x4
	.type		.nv.reservedSmem.cap,@object
	.size		.nv.reservedSmem.cap,0x4
